//
// Generated by NVIDIA NVVM Compiler
//
// Compiler Build ID: CL-36424714
// Cuda compilation tools, release 13.0, V13.0.88
// Based on NVVM 20.0.0
//

.version 9.0
.target sm_100
.address_size 64

	// .globl	_ZN3cub18CUB_300001_SM_10006detail11EmptyKernelIvEEvv
.global .align 1 .b8 _ZN30_INTERNAL_b425208c_4_k_cu_main4cuda3std3__45__cpo5beginE[1];
.global .align 1 .b8 _ZN30_INTERNAL_b425208c_4_k_cu_main4cuda3std3__45__cpo3endE[1];
.global .align 1 .b8 _ZN30_INTERNAL_b425208c_4_k_cu_main4cuda3std3__45__cpo6cbeginE[1];
.global .align 1 .b8 _ZN30_INTERNAL_b425208c_4_k_cu_main4cuda3std3__45__cpo4cendE[1];
.global .align 1 .b8 _ZN30_INTERNAL_b425208c_4_k_cu_main4cuda3std3__45__cpo6rbeginE[1];
.global .align 1 .b8 _ZN30_INTERNAL_b425208c_4_k_cu_main4cuda3std3__45__cpo4rendE[1];
.global .align 1 .b8 _ZN30_INTERNAL_b425208c_4_k_cu_main4cuda3std3__45__cpo7crbeginE[1];
.global .align 1 .b8 _ZN30_INTERNAL_b425208c_4_k_cu_main4cuda3std3__45__cpo5crendE[1];
.global .align 1 .b8 _ZN30_INTERNAL_b425208c_4_k_cu_main4cuda3std3__432_GLOBAL__N__b425208c_4_k_cu_main6ignoreE[1];
.global .align 1 .b8 _ZN30_INTERNAL_b425208c_4_k_cu_main4cuda3std3__419piecewise_constructE[1];
.global .align 1 .b8 _ZN30_INTERNAL_b425208c_4_k_cu_main4cuda3std3__48in_placeE[1];
.global .align 1 .b8 _ZN30_INTERNAL_b425208c_4_k_cu_main4cuda3std3__420unreachable_sentinelE[1];
.global .align 1 .b8 _ZN30_INTERNAL_b425208c_4_k_cu_main4cuda3std3__47nulloptE[1];
.global .align 1 .b8 _ZN30_INTERNAL_b425208c_4_k_cu_main4cuda3std3__48unexpectE[1];
.global .align 1 .b8 _ZN30_INTERNAL_b425208c_4_k_cu_main4cuda3std6ranges3__45__cpo4swapE[1];
.global .align 1 .b8 _ZN30_INTERNAL_b425208c_4_k_cu_main4cuda3std6ranges3__45__cpo9iter_moveE[1];
.global .align 1 .b8 _ZN30_INTERNAL_b425208c_4_k_cu_main4cuda3std6ranges3__45__cpo5beginE[1];
.global .align 1 .b8 _ZN30_INTERNAL_b425208c_4_k_cu_main4cuda3std6ranges3__45__cpo3endE[1];
.global .align 1 .b8 _ZN30_INTERNAL_b425208c_4_k_cu_main4cuda3std6ranges3__45__cpo6cbeginE[1];
.global .align 1 .b8 _ZN30_INTERNAL_b425208c_4_k_cu_main4cuda3std6ranges3__45__cpo4cendE[1];
.global .align 1 .b8 _ZN30_INTERNAL_b425208c_4_k_cu_main4cuda3std6ranges3__45__cpo7advanceE[1];
.global .align 1 .b8 _ZN30_INTERNAL_b425208c_4_k_cu_main4cuda3std6ranges3__45__cpo9iter_swapE[1];
.global .align 1 .b8 _ZN30_INTERNAL_b425208c_4_k_cu_main4cuda3std6ranges3__45__cpo4nextE[1];
.global .align 1 .b8 _ZN30_INTERNAL_b425208c_4_k_cu_main4cuda3std6ranges3__45__cpo4prevE[1];
.global .align 1 .b8 _ZN30_INTERNAL_b425208c_4_k_cu_main4cuda3std6ranges3__45__cpo4dataE[1];
.global .align 1 .b8 _ZN30_INTERNAL_b425208c_4_k_cu_main4cuda3std6ranges3__45__cpo5cdataE[1];
.global .align 1 .b8 _ZN30_INTERNAL_b425208c_4_k_cu_main4cuda3std6ranges3__45__cpo4sizeE[1];
.global .align 1 .b8 _ZN30_INTERNAL_b425208c_4_k_cu_main4cuda3std6ranges3__45__cpo5ssizeE[1];
.global .align 1 .b8 _ZN30_INTERNAL_b425208c_4_k_cu_main4cuda3std6ranges3__45__cpo8distanceE[1];
.global .align 1 .b8 _ZN30_INTERNAL_b425208c_4_k_cu_main6thrust24THRUST_300001_SM_1000_NS8cuda_cub3parE[1];
.global .align 1 .b8 _ZN30_INTERNAL_b425208c_4_k_cu_main6thrust24THRUST_300001_SM_1000_NS8cuda_cub10par_nosyncE[1];
.global .align 1 .b8 _ZN30_INTERNAL_b425208c_4_k_cu_main6thrust24THRUST_300001_SM_1000_NS6system6detail10sequential3seqE[1];
.global .align 1 .b8 _ZN30_INTERNAL_b425208c_4_k_cu_main6thrust24THRUST_300001_SM_1000_NS12placeholders2_1E[1];
.global .align 1 .b8 _ZN30_INTERNAL_b425208c_4_k_cu_main6thrust24THRUST_300001_SM_1000_NS12placeholders2_2E[1];
.global .align 1 .b8 _ZN30_INTERNAL_b425208c_4_k_cu_main6thrust24THRUST_300001_SM_1000_NS12placeholders2_3E[1];
.global .align 1 .b8 _ZN30_INTERNAL_b425208c_4_k_cu_main6thrust24THRUST_300001_SM_1000_NS12placeholders2_4E[1];
.global .align 1 .b8 _ZN30_INTERNAL_b425208c_4_k_cu_main6thrust24THRUST_300001_SM_1000_NS12placeholders2_5E[1];
.global .align 1 .b8 _ZN30_INTERNAL_b425208c_4_k_cu_main6thrust24THRUST_300001_SM_1000_NS12placeholders2_6E[1];
.global .align 1 .b8 _ZN30_INTERNAL_b425208c_4_k_cu_main6thrust24THRUST_300001_SM_1000_NS12placeholders2_7E[1];
.global .align 1 .b8 _ZN30_INTERNAL_b425208c_4_k_cu_main6thrust24THRUST_300001_SM_1000_NS12placeholders2_8E[1];
.global .align 1 .b8 _ZN30_INTERNAL_b425208c_4_k_cu_main6thrust24THRUST_300001_SM_1000_NS12placeholders2_9E[1];
.global .align 1 .b8 _ZN30_INTERNAL_b425208c_4_k_cu_main6thrust24THRUST_300001_SM_1000_NS12placeholders3_10E[1];
.global .align 1 .b8 _ZN30_INTERNAL_b425208c_4_k_cu_main6thrust24THRUST_300001_SM_1000_NS3seqE[1];

.visible .entry _ZN3cub18CUB_300001_SM_10006detail11EmptyKernelIvEEvv()
{


	ret;

}
	// .globl	_ZN3cub18CUB_300001_SM_10006detail8for_each13static_kernelINS2_12policy_hub_t12policy_500_tEmN6thrust24THRUST_300001_SM_1000_NS8cuda_cub20__uninitialized_fill7functorINS7_10device_ptrIfEEfEEEEvT0_T1_
.visible .entry _ZN3cub18CUB_300001_SM_10006detail8for_each13static_kernelINS2_12policy_hub_t12policy_500_tEmN6thrust24THRUST_300001_SM_1000_NS8cuda_cub20__uninitialized_fill7functorINS7_10device_ptrIfEEfEEEEvT0_T1_(
	.param .u64 _ZN3cub18CUB_300001_SM_10006detail8for_each13static_kernelINS2_12policy_hub_t12policy_500_tEmN6thrust24THRUST_300001_SM_1000_NS8cuda_cub20__uninitialized_fill7functorINS7_10device_ptrIfEEfEEEEvT0_T1__param_0,
	.param .align 8 .b8 _ZN3cub18CUB_300001_SM_10006detail8for_each13static_kernelINS2_12policy_hub_t12policy_500_tEmN6thrust24THRUST_300001_SM_1000_NS8cuda_cub20__uninitialized_fill7functorINS7_10device_ptrIfEEfEEEEvT0_T1__param_1[16]
)
.maxntid 256
{
	.reg .pred 	%p<4>;
	.reg .b16 	%rs<5>;
	.reg .b32 	%r<10>;
	.reg .b32 	%f<3>;
	.reg .b64 	%rd<16>;

	ld.param.f32 	%f2, [_ZN3cub18CUB_300001_SM_10006detail8for_each13static_kernelINS2_12policy_hub_t12policy_500_tEmN6thrust24THRUST_300001_SM_1000_NS8cuda_cub20__uninitialized_fill7functorINS7_10device_ptrIfEEfEEEEvT0_T1__param_1+8];
	ld.param.u64 	%rd4, [_ZN3cub18CUB_300001_SM_10006detail8for_each13static_kernelINS2_12policy_hub_t12policy_500_tEmN6thrust24THRUST_300001_SM_1000_NS8cuda_cub20__uninitialized_fill7functorINS7_10device_ptrIfEEfEEEEvT0_T1__param_1];
	ld.param.u64 	%rd5, [_ZN3cub18CUB_300001_SM_10006detail8for_each13static_kernelINS2_12policy_hub_t12policy_500_tEmN6thrust24THRUST_300001_SM_1000_NS8cuda_cub20__uninitialized_fill7functorINS7_10device_ptrIfEEfEEEEvT0_T1__param_0];
	mov.u32 	%r7, %ctaid.x;
	mul.wide.u32 	%rd1, %r7, 512;
	sub.s64 	%rd2, %rd5, %rd1;
	setp.lt.u64 	%p1, %rd2, 512;
	@%p1 bra 	$L__BB1_2;
	mov.u32 	%r9, %tid.x;
	cvta.to.global.u64 	%rd11, %rd4;
	cvt.u64.u32 	%rd12, %r9;
	add.s64 	%rd13, %rd1, %rd12;
	shl.b64 	%rd14, %rd13, 2;
	add.s64 	%rd15, %rd11, %rd14;
	st.global.f32 	[%rd15], %f2;
	st.global.f32 	[%rd15+1024], %f2;
	bra.uni 	$L__BB1_6;
$L__BB1_2:
	cvta.to.global.u64 	%rd6, %rd4;
	mov.u32 	%r1, %tid.x;
	cvt.u64.u32 	%rd7, %r1;
	setp.le.u64 	%p2, %rd2, %rd7;
	add.s64 	%rd8, %rd1, %rd7;
	shl.b64 	%rd9, %rd8, 2;
	add.s64 	%rd3, %rd6, %rd9;
	@%p2 bra 	$L__BB1_4;
	st.global.f32 	[%rd3], %f2;
$L__BB1_4:
	add.s32 	%r8, %r1, 256;
	cvt.u64.u32 	%rd10, %r8;
	setp.le.u64 	%p3, %rd2, %rd10;
	@%p3 bra 	$L__BB1_6;
	st.global.f32 	[%rd3+1024], %f2;
$L__BB1_6:
	ret;

}
	// .globl	_ZN3cub18CUB_300001_SM_10006detail8for_each13static_kernelINS2_12policy_hub_t12policy_500_tElNS2_12op_wrapper_tIl14vectorScaleAddN6thrust24THRUST_300001_SM_1000_NS12zip_iteratorIN4cuda3std3__45tupleIJNS9_6detail15normal_iteratorINS9_10device_ptrIfEEEESJ_SJ_EEEEEEEEEvT0_T1_
.visible .entry _ZN3cub18CUB_300001_SM_10006detail8for_each13static_kernelINS2_12policy_hub_t12policy_500_tElNS2_12op_wrapper_tIl14vectorScaleAddN6thrust24THRUST_300001_SM_1000_NS12zip_iteratorIN4cuda3std3__45tupleIJNS9_6detail15normal_iteratorINS9_10device_ptrIfEEEESJ_SJ_EEEEEEEEEvT0_T1_(
	.param .u64 _ZN3cub18CUB_300001_SM_10006detail8for_each13static_kernelINS2_12policy_hub_t12policy_500_tElNS2_12op_wrapper_tIl14vectorScaleAddN6thrust24THRUST_300001_SM_1000_NS12zip_iteratorIN4cuda3std3__45tupleIJNS9_6detail15normal_iteratorINS9_10device_ptrIfEEEESJ_SJ_EEEEEEEEEvT0_T1__param_0,
	.param .align 8 .b8 _ZN3cub18CUB_300001_SM_10006detail8for_each13static_kernelINS2_12policy_hub_t12policy_500_tElNS2_12op_wrapper_tIl14vectorScaleAddN6thrust24THRUST_300001_SM_1000_NS12zip_iteratorIN4cuda3std3__45tupleIJNS9_6detail15normal_iteratorINS9_10device_ptrIfEEEESJ_SJ_EEEEEEEEEvT0_T1__param_1[32]
)
.maxntid 256
{
	.reg .pred 	%p<4>;
	.reg .b16 	%rs<9>;
	.reg .b32 	%r<16>;
	.reg .b32 	%f<17>;
	.reg .b64 	%rd<32>;

	ld.param.u64 	%rd10, [_ZN3cub18CUB_300001_SM_10006detail8for_each13static_kernelINS2_12policy_hub_t12policy_500_tElNS2_12op_wrapper_tIl14vectorScaleAddN6thrust24THRUST_300001_SM_1000_NS12zip_iteratorIN4cuda3std3__45tupleIJNS9_6detail15normal_iteratorINS9_10device_ptrIfEEEESJ_SJ_EEEEEEEEEvT0_T1__param_1+16];
	ld.param.u64 	%rd9, [_ZN3cub18CUB_300001_SM_10006detail8for_each13static_kernelINS2_12policy_hub_t12policy_500_tElNS2_12op_wrapper_tIl14vectorScaleAddN6thrust24THRUST_300001_SM_1000_NS12zip_iteratorIN4cuda3std3__45tupleIJNS9_6detail15normal_iteratorINS9_10device_ptrIfEEEESJ_SJ_EEEEEEEEEvT0_T1__param_1+8];
	ld.param.u64 	%rd8, [_ZN3cub18CUB_300001_SM_10006detail8for_each13static_kernelINS2_12policy_hub_t12policy_500_tElNS2_12op_wrapper_tIl14vectorScaleAddN6thrust24THRUST_300001_SM_1000_NS12zip_iteratorIN4cuda3std3__45tupleIJNS9_6detail15normal_iteratorINS9_10device_ptrIfEEEESJ_SJ_EEEEEEEEEvT0_T1__param_1];
	ld.param.u64 	%rd11, [_ZN3cub18CUB_300001_SM_10006detail8for_each13static_kernelINS2_12policy_hub_t12policy_500_tElNS2_12op_wrapper_tIl14vectorScaleAddN6thrust24THRUST_300001_SM_1000_NS12zip_iteratorIN4cuda3std3__45tupleIJNS9_6detail15normal_iteratorINS9_10device_ptrIfEEEESJ_SJ_EEEEEEEEEvT0_T1__param_0];
	mov.u32 	%r11, %ctaid.x;
	mul.wide.u32 	%rd1, %r11, 512;
	sub.s64 	%rd2, %rd11, %rd1;
	setp.lt.s64 	%p1, %rd2, 512;
	@%p1 bra 	$L__BB2_2;
	mov.u32 	%r15, %tid.x;
	cvta.to.global.u64 	%rd23, %rd10;
	cvta.to.global.u64 	%rd24, %rd9;
	cvta.to.global.u64 	%rd25, %rd8;
	cvt.u64.u32 	%rd26, %r15;
	add.s64 	%rd27, %rd1, %rd26;
	shl.b64 	%rd28, %rd27, 2;
	add.s64 	%rd29, %rd25, %rd28;
	add.s64 	%rd30, %rd24, %rd28;
	add.s64 	%rd31, %rd23, %rd28;
	ld.global.f32 	%f9, [%rd29];
	ld.global.f32 	%f10, [%rd30];
	mul.f32 	%f11, %f10, 0f3F600000;
	fma.rn.f32 	%f12, %f9, 0f3EC00000, %f11;
	st.global.f32 	[%rd31], %f12;
	ld.global.f32 	%f13, [%rd29+1024];
	ld.global.f32 	%f14, [%rd30+1024];
	mul.f32 	%f15, %f14, 0f3F600000;
	fma.rn.f32 	%f16, %f13, 0f3EC00000, %f15;
	st.global.f32 	[%rd31+1024], %f16;
	bra.uni 	$L__BB2_6;
$L__BB2_2:
	cvta.to.global.u64 	%rd3, %rd8;
	cvta.to.global.u64 	%rd4, %rd9;
	cvta.to.global.u64 	%rd5, %rd10;
	mov.u32 	%r12, %tid.x;
	cvt.s64.s32 	%rd6, %rd2;
	cvt.u64.u32 	%rd7, %r12;
	setp.le.s64 	%p2, %rd6, %rd7;
	@%p2 bra 	$L__BB2_4;
	add.s64 	%rd12, %rd1, %rd7;
	shl.b64 	%rd13, %rd12, 2;
	add.s64 	%rd14, %rd3, %rd13;
	add.s64 	%rd15, %rd4, %rd13;
	add.s64 	%rd16, %rd5, %rd13;
	ld.global.f32 	%f1, [%rd14];
	ld.global.f32 	%f2, [%rd15];
	mul.f32 	%f3, %f2, 0f3F600000;
	fma.rn.f32 	%f4, %f1, 0f3EC00000, %f3;
	st.global.f32 	[%rd16], %f4;
$L__BB2_4:
	cvt.u32.u64 	%r13, %rd7;
	add.s32 	%r14, %r13, 256;
	cvt.u64.u32 	%rd17, %r14;
	setp.le.s64 	%p3, %rd6, %rd17;
	@%p3 bra 	$L__BB2_6;
	add.s64 	%rd18, %rd1, %rd7;
	shl.b64 	%rd19, %rd18, 2;
	add.s64 	%rd20, %rd3, %rd19;
	add.s64 	%rd21, %rd4, %rd19;
	add.s64 	%rd22, %rd5, %rd19;
	ld.global.f32 	%f5, [%rd20+1024];
	ld.global.f32 	%f6, [%rd21+1024];
	mul.f32 	%f7, %f6, 0f3F600000;
	fma.rn.f32 	%f8, %f5, 0f3EC00000, %f7;
	st.global.f32 	[%rd22+1024], %f8;
$L__BB2_6:
	ret;

}


// ===== COMPILED SASS (sm_100) =====

	.target	sm_100

	.elftype	@"ET_EXEC"


//--------------------- .note.nv.tkinfo           --------------------------
	.section	.note.nv.tkinfo,"",@"SHT_NOTE"
	.sectionflags	@"SHF_NOTE_NV_TKINFO"
	.tkinfo
        /*0018*/ 	.word	0x00000002
        /*0030*/ 	.string	""
        /*0030*/ 	.string	"ptxas"
        /*0030*/ 	.string	"Cuda compilation tools, release 13.0, V13.0.88"
        /*0030*/ 	.string	"Build cuda_13.0.r13.0/compiler.36424714_0"
        /*0030*/ 	.string	"-arch sm_100 -m 64 "



//--------------------- .note.nv.cuinfo           --------------------------
	.section	.note.nv.cuinfo,"",@"SHT_NOTE"
	.sectionflags	@"SHF_NOTE_NV_CUINFO"
        /*0018*/ 	.short	0x0002
        /*001a*/ 	.short	0x0064
        /*001c*/ 	.short	0x0082
	.zero		2


//--------------------- .nv.info                  --------------------------
	.section	.nv.info,"",@"SHT_CUDA_INFO"
	.align	4


	//----- nvinfo : EIATTR_REGCOUNT
	.align		4
        /*0000*/ 	.byte	0x04, 0x2f
        /*0002*/ 	.short	(.L_44 - .L_43)
	.align		4
.L_43:
        /*0004*/ 	.word	index@(_ZN3cub18CUB_300001_SM_10006detail11EmptyKernelIvEEvv)
        /*0008*/ 	.word	0x00000004


	//----- nvinfo : EIATTR_FRAME_SIZE
	.align		4
.L_44:
        /*000c*/ 	.byte	0x04, 0x11
        /*000e*/ 	.short	(.L_46 - .L_45)
	.align		4
.L_45:
        /*0010*/ 	.word	index@(_ZN3cub18CUB_300001_SM_10006detail11EmptyKernelIvEEvv)
        /*0014*/ 	.word	0x00000000


	//----- nvinfo : EIATTR_REGCOUNT
	.align		4
.L_46:
        /*0018*/ 	.byte	0x04, 0x2f
        /*001a*/ 	.short	(.L_48 - .L_47)
	.align		4
.L_47:
        /*001c*/ 	.word	index@(_ZN3cub18CUB_300001_SM_10006detail8for_each13static_kernelINS2_12policy_hub_t12policy_500_tEmN6thrust24THRUST_300001_SM_1000_NS8cuda_cub20__uninitialized_fill7functorINS7_10device_ptrIfEEfEEEEvT0_T1_)
        /*0020*/ 	.word	0x00000008


	//----- nvinfo : EIATTR_FRAME_SIZE
	.align		4
.L_48:
        /*0024*/ 	.byte	0x04, 0x11
        /*0026*/ 	.short	(.L_50 - .L_49)
	.align		4
.L_49:
        /*0028*/ 	.word	index@(_ZN3cub18CUB_300001_SM_10006detail8for_each13static_kernelINS2_12policy_hub_t12policy_500_tEmN6thrust24THRUST_300001_SM_1000_NS8cuda_cub20__uninitialized_fill7functorINS7_10device_ptrIfEEfEEEEvT0_T1_)
        /*002c*/ 	.word	0x00000000


	//----- nvinfo : EIATTR_REGCOUNT
	.align		4
.L_50:
        /*0030*/ 	.byte	0x04, 0x2f
        /*0032*/ 	.short	(.L_52 - .L_51)
	.align		4
.L_51:
        /*0034*/ 	.word	index@(_ZN3cub18CUB_300001_SM_10006detail8for_each13static_kernelINS2_12policy_hub_t12policy_500_tElNS2_12op_wrapper_tIl14vectorScaleAddN6thrust24THRUST_300001_SM_1000_NS12zip_iteratorIN4cuda3std3__45tupleIJNS9_6detail15normal_iteratorINS9_10device_ptrIfEEEESJ_SJ_EEEEEEEEEvT0_T1_)
        /*0038*/ 	.word	0x0000000e


	//----- nvinfo : EIATTR_FRAME_SIZE
	.align		4
.L_52:
        /*003c*/ 	.byte	0x04, 0x11
        /*003e*/ 	.short	(.L_54 - .L_53)
	.align		4
.L_53:
        /*0040*/ 	.word	index@(_ZN3cub18CUB_300001_SM_10006detail8for_each13static_kernelINS2_12policy_hub_t12policy_500_tElNS2_12op_wrapper_tIl14vectorScaleAddN6thrust24THRUST_300001_SM_1000_NS12zip_iteratorIN4cuda3std3__45tupleIJNS9_6detail15normal_iteratorINS9_10device_ptrIfEEEESJ_SJ_EEEEEEEEEvT0_T1_)
        /*0044*/ 	.word	0x00000000


	//----- nvinfo : EIATTR_MIN_STACK_SIZE
	.align		4
.L_54:
        /*0048*/ 	.byte	0x04, 0x12
        /*004a*/ 	.short	(.L_56 - .L_55)
	.align		4
.L_55:
        /*004c*/ 	.word	index@(_ZN3cub18CUB_300001_SM_10006detail8for_each13static_kernelINS2_12policy_hub_t12policy_500_tElNS2_12op_wrapper_tIl14vectorScaleAddN6thrust24THRUST_300001_SM_1000_NS12zip_iteratorIN4cuda3std3__45tupleIJNS9_6detail15normal_iteratorINS9_10device_ptrIfEEEESJ_SJ_EEEEEEEEEvT0_T1_)
        /*0050*/ 	.word	0x00000000


	//----- nvinfo : EIATTR_MIN_STACK_SIZE
	.align		4
.L_56:
        /*0054*/ 	.byte	0x04, 0x12
        /*0056*/ 	.short	(.L_58 - .L_57)
	.align		4
.L_57:
        /*0058*/ 	.word	index@(_ZN3cub18CUB_300001_SM_10006detail8for_each13static_kernelINS2_12policy_hub_t12policy_500_tEmN6thrust24THRUST_300001_SM_1000_NS8cuda_cub20__uninitialized_fill7functorINS7_10device_ptrIfEEfEEEEvT0_T1_)
        /*005c*/ 	.word	0x00000000


	//----- nvinfo : EIATTR_MIN_STACK_SIZE
	.align		4
.L_58:
        /*0060*/ 	.byte	0x04, 0x12
        /*0062*/ 	.short	(.L_60 - .L_59)
	.align		4
.L_59:
        /*0064*/ 	.word	index@(_ZN3cub18CUB_300001_SM_10006detail11EmptyKernelIvEEvv)
        /*0068*/ 	.word	0x00000000
.L_60:


//--------------------- .nv.compat                --------------------------
	.section	.nv.compat,"",@"SHT_CUDA_COMPAT_INFO"
	.align	4
        /*0000*/ 	.byte	0x02, 0x09, 0x00, 0x00, 0x02, 0x02, 0x01, 0x00, 0x02, 0x05, 0x05, 0x00, 0x03, 0x07, 0x01, 0x01
        /*0010*/ 	.byte	0x02, 0x03, 0x00, 0x00, 0x02, 0x06, 0x01, 0x00, 0x04, 0x0b, 0x08, 0x00, 0x09, 0x00, 0x00, 0x00
        /*0020*/ 	.byte	0x00, 0x00, 0x00, 0x00


//--------------------- .nv.info._ZN3cub18CUB_300001_SM_10006detail8for_each13static_kernelINS2_12policy_hub_t12policy_500_tElNS2_12op_wrapper_tIl14vectorScaleAddN6thrust24THRUST_300001_SM_1000_NS12zip_iteratorIN4cuda3std3__45tupleIJNS9_6detail15normal_iteratorINS9_10device_ptrIfEEEESJ_SJ_EEEEEEEEEvT0_T1_ --------------------------
	.section	.nv.info._ZN3cub18CUB_300001_SM_10006detail8for_each13static_kernelINS2_12policy_hub_t12policy_500_tElNS2_12op_wrapper_tIl14vectorScaleAddN6thrust24THRUST_300001_SM_1000_NS12zip_iteratorIN4cuda3std3__45tupleIJNS9_6detail15normal_iteratorINS9_10device_ptrIfEEEESJ_SJ_EEEEEEEEEvT0_T1_,"",@"SHT_CUDA_INFO"
	.sectionflags	@""
	.align	4


	//----- nvinfo : EIATTR_CUDA_API_VERSION
	.align		4
        /*0000*/ 	.byte	0x04, 0x37
        /*0002*/ 	.short	(.L_62 - .L_61)
.L_61:
        /*0004*/ 	.word	0x00000082


	//----- nvinfo : EIATTR_KPARAM_INFO
	.align		4
.L_62:
        /*0008*/ 	.byte	0x04, 0x17
        /*000a*/ 	.short	(.L_64 - .L_63)
.L_63:
        /*000c*/ 	.word	0x00000000
        /*0010*/ 	.short	0x0001
        /*0012*/ 	.short	0x0008
        /*0014*/ 	.byte	0x00, 0xf0, 0x81, 0x00


	//----- nvinfo : EIATTR_KPARAM_INFO
	.align		4
.L_64:
        /*0018*/ 	.byte	0x04, 0x17
        /*001a*/ 	.short	(.L_66 - .L_65)
.L_65:
        /*001c*/ 	.word	0x00000000
        /*0020*/ 	.short	0x0000
        /*0022*/ 	.short	0x0000
        /*0024*/ 	.byte	0x00, 0xf0, 0x21, 0x00


	//----- nvinfo : EIATTR_SPARSE_MMA_MASK
	.align		4
.L_66:
        /*0028*/ 	.byte	0x03, 0x50
        /*002a*/ 	.short	0x0000


	//----- nvinfo : EIATTR_MAXREG_COUNT
	.align		4
        /*002c*/ 	.byte	0x03, 0x1b
        /*002e*/ 	.short	0x00ff


	//----- nvinfo : EIATTR_MERCURY_ISA_VERSION
	.align		4
        /*0030*/ 	.byte	0x03, 0x5f
        /*0032*/ 	.short	0x0101


	//----- nvinfo : EIATTR_VRC_CTA_INIT_COUNT
	.align		4
        /*0034*/ 	.byte	0x02, 0x4a
	.zero		1
	.zero		1


	//----- nvinfo : EIATTR_EXIT_INSTR_OFFSETS
	.align		4
        /*0038*/ 	.byte	0x04, 0x1c
        /*003a*/ 	.short	(.L_68 - .L_67)


	//   ....[0]....
.L_67:
        /*003c*/ 	.word	0x00000210


	//   ....[1]....
        /*0040*/ 	.word	0x000003f0


	//   ....[2]....
        /*0044*/ 	.word	0x00000510


	//----- nvinfo : EIATTR_MAX_THREADS
	.align		4
.L_68:
        /*0048*/ 	.byte	0x04, 0x05
        /*004a*/ 	.short	(.L_70 - .L_69)
.L_69:
        /*004c*/ 	.word	0x00000100
        /*0050*/ 	.word	0x00000001
        /*0054*/ 	.word	0x00000001


	//----- nvinfo : EIATTR_CRS_STACK_SIZE
	.align		4
.L_70:
        /*0058*/ 	.byte	0x04, 0x1e
        /*005a*/ 	.short	(.L_72 - .L_71)
.L_71:
        /*005c*/ 	.word	0x00000000


	//----- nvinfo : EIATTR_CBANK_PARAM_SIZE
	.align		4
.L_72:
        /*0060*/ 	.byte	0x03, 0x19
        /*0062*/ 	.short	0x0028


	//----- nvinfo : EIATTR_PARAM_CBANK
	.align		4
        /*0064*/ 	.byte	0x04, 0x0a
        /*0066*/ 	.short	(.L_74 - .L_73)
	.align		4
.L_73:
        /*0068*/ 	.word	index@(.nv.constant0._ZN3cub18CUB_300001_SM_10006detail8for_each13static_kernelINS2_12policy_hub_t12policy_500_tElNS2_12op_wrapper_tIl14vectorScaleAddN6thrust24THRUST_300001_SM_1000_NS12zip_iteratorIN4cuda3std3__45tupleIJNS9_6detail15normal_iteratorINS9_10device_ptrIfEEEESJ_SJ_EEEEEEEEEvT0_T1_)
        /*006c*/ 	.short	0x0380
        /*006e*/ 	.short	0x0028


	//----- nvinfo : EIATTR_SW_WAR
	.align		4
.L_74:
        /*0070*/ 	.byte	0x04, 0x36
        /*0072*/ 	.short	(.L_76 - .L_75)
.L_75:
        /*0074*/ 	.word	0x00000008
.L_76:


//--------------------- .nv.info._ZN3cub18CUB_300001_SM_10006detail8for_each13static_kernelINS2_12policy_hub_t12policy_500_tEmN6thrust24THRUST_300001_SM_1000_NS8cuda_cub20__uninitialized_fill7functorINS7_10device_ptrIfEEfEEEEvT0_T1_ --------------------------
	.section	.nv.info._ZN3cub18CUB_300001_SM_10006detail8for_each13static_kernelINS2_12policy_hub_t12policy_500_tEmN6thrust24THRUST_300001_SM_1000_NS8cuda_cub20__uninitialized_fill7functorINS7_10device_ptrIfEEfEEEEvT0_T1_,"",@"SHT_CUDA_INFO"
	.sectionflags	@""
	.align	4


	//----- nvinfo : EIATTR_CUDA_API_VERSION
	.align		4
        /*0000*/ 	.byte	0x04, 0x37
        /*0002*/ 	.short	(.L_78 - .L_77)
.L_77:
        /*0004*/ 	.word	0x00000082


	//----- nvinfo : EIATTR_KPARAM_INFO
	.align		4
.L_78:
        /*0008*/ 	.byte	0x04, 0x17
        /*000a*/ 	.short	(.L_80 - .L_79)
.L_79:
        /*000c*/ 	.word	0x00000000
        /*0010*/ 	.short	0x0001
        /*0012*/ 	.short	0x0008
        /*0014*/ 	.byte	0x00, 0xf0, 0x41, 0x00


	//----- nvinfo : EIATTR_KPARAM_INFO
	.align		4
.L_80:
        /*0018*/ 	.byte	0x04, 0x17
        /*001a*/ 	.short	(.L_82 - .L_81)
.L_81:
        /*001c*/ 	.word	0x00000000
        /*0020*/ 	.short	0x0000
        /*0022*/ 	.short	0x0000
        /*0024*/ 	.byte	0x00, 0xf0, 0x21, 0x00


	//----- nvinfo : EIATTR_SPARSE_MMA_MASK
	.align		4
.L_82:
        /*0028*/ 	.byte	0x03, 0x50
        /*002a*/ 	.short	0x0000


	//----- nvinfo : EIATTR_MAXREG_COUNT
	.align		4
        /*002c*/ 	.byte	0x03, 0x1b
        /*002e*/ 	.short	0x00ff


	//----- nvinfo : EIATTR_MERCURY_ISA_VERSION
	.align		4
        /*0030*/ 	.byte	0x03, 0x5f
        /*0032*/ 	.short	0x0101


	//----- nvinfo : EIATTR_VRC_CTA_INIT_COUNT
	.align		4
        /*0034*/ 	.byte	0x02, 0x4a
	.zero		1
	.zero		1


	//----- nvinfo : EIATTR_EXIT_INSTR_OFFSETS
	.align		4
        /*0038*/ 	.byte	0x04, 0x1c
        /*003a*/ 	.short	(.L_84 - .L_83)


	//   ....[0]....
.L_83:
        /*003c*/ 	.word	0x00000130


	//   ....[1]....
        /*0040*/ 	.word	0x00000230


	//   ....[2]....
        /*0044*/ 	.word	0x00000260


	//----- nvinfo : EIATTR_MAX_THREADS
	.align		4
.L_84:
        /*0048*/ 	.byte	0x04, 0x05
        /*004a*/ 	.short	(.L_86 - .L_85)
.L_85:
        /*004c*/ 	.word	0x00000100
        /*0050*/ 	.word	0x00000001
        /*0054*/ 	.word	0x00000001


	//----- nvinfo : EIATTR_CBANK_PARAM_SIZE
	.align		4
.L_86:
        /*0058*/ 	.byte	0x03, 0x19
        /*005a*/ 	.short	0x0018


	//----- nvinfo : EIATTR_PARAM_CBANK
	.align		4
        /*005c*/ 	.byte	0x04, 0x0a
        /*005e*/ 	.short	(.L_88 - .L_87)
	.align		4
.L_87:
        /*0060*/ 	.word	index@(.nv.constant0._ZN3cub18CUB_300001_SM_10006detail8for_each13static_kernelINS2_12policy_hub_t12policy_500_tEmN6thrust24THRUST_300001_SM_1000_NS8cuda_cub20__uninitialized_fill7functorINS7_10device_ptrIfEEfEEEEvT0_T1_)
        /*0064*/ 	.short	0x0380
        /*0066*/ 	.short	0x0018


	//----- nvinfo : EIATTR_SW_WAR
	.align		4
.L_88:
        /*0068*/ 	.byte	0x04, 0x36
        /*006a*/ 	.short	(.L_90 - .L_89)
.L_89:
        /*006c*/ 	.word	0x00000008
.L_90:


//--------------------- .nv.info._ZN3cub18CUB_300001_SM_10006detail11EmptyKernelIvEEvv --------------------------
	.section	.nv.info._ZN3cub18CUB_300001_SM_10006detail11EmptyKernelIvEEvv,"",@"SHT_CUDA_INFO"
	.sectionflags	@""
	.align	4


	//----- nvinfo : EIATTR_CUDA_API_VERSION
	.align		4
        /*0000*/ 	.byte	0x04, 0x37
        /*0002*/ 	.short	(.L_92 - .L_91)
.L_91:
        /*0004*/ 	.word	0x00000082


	//----- nvinfo : EIATTR_SPARSE_MMA_MASK
	.align		4
.L_92:
        /*0008*/ 	.byte	0x03, 0x50
        /*000a*/ 	.short	0x0000


	//----- nvinfo : EIATTR_MAXREG_COUNT
	.align		4
        /*000c*/ 	.byte	0x03, 0x1b
        /*000e*/ 	.short	0x00ff


	//----- nvinfo : EIATTR_MERCURY_ISA_VERSION
	.align		4
        /*0010*/ 	.byte	0x03, 0x5f
        /*0012*/ 	.short	0x0101


	//----- nvinfo : EIATTR_VRC_CTA_INIT_COUNT
	.align		4
        /*0014*/ 	.byte	0x02, 0x4a
	.zero		1
	.zero		1


	//----- nvinfo : EIATTR_EXIT_INSTR_OFFSETS
	.align		4
        /*0018*/ 	.byte	0x04, 0x1c
        /*001a*/ 	.short	(.L_94 - .L_93)


	//   ....[0]....
.L_93:
        /*001c*/ 	.word	0x00000010


	//----- nvinfo : EIATTR_SW_WAR
	.align		4
.L_94:
        /*0020*/ 	.byte	0x04, 0x36
        /*0022*/ 	.short	(.L_96 - .L_95)
.L_95:
        /*0024*/ 	.word	0x00000008
.L_96:


//--------------------- .nv.callgraph             --------------------------
	.section	.nv.callgraph,"",@"SHT_CUDA_CALLGRAPH"
	.align	4
	.sectionentsize	8
	.align		4
        /*0000*/ 	.word	0x00000000
	.align		4
        /*0004*/ 	.word	0xffffffff
	.align		4
        /*0008*/ 	.word	0x00000000
	.align		4
        /*000c*/ 	.word	0xfffffffe
	.align		4
        /*0010*/ 	.word	0x00000000
	.align		4
        /*0014*/ 	.word	0xfffffffd
	.align		4
        /*0018*/ 	.word	0x00000000
	.align		4
        /*001c*/ 	.word	0xfffffffc


//--------------------- .nv.constant4             --------------------------
	.section	.nv.constant4,"a",@progbits
	.align	8
	.align		8
.nv.constant4:
        /*0000*/ 	.dword	_ZN30_INTERNAL_b425208c_4_k_cu_main4cuda3std3__45__cpo5beginE
	.align		8
        /*0008*/ 	.dword	_ZN30_INTERNAL_b425208c_4_k_cu_main4cuda3std3__45__cpo3endE
	.align		8
        /*0010*/ 	.dword	_ZN30_INTERNAL_b425208c_4_k_cu_main4cuda3std3__45__cpo6cbeginE
	.align		8
        /*0018*/ 	.dword	_ZN30_INTERNAL_b425208c_4_k_cu_main4cuda3std3__45__cpo4cendE
	.align		8
        /*0020*/ 	.dword	_ZN30_INTERNAL_b425208c_4_k_cu_main4cuda3std3__45__cpo6rbeginE
	.align		8
        /*0028*/ 	.dword	_ZN30_INTERNAL_b425208c_4_k_cu_main4cuda3std3__45__cpo4rendE
	.align		8
        /*0030*/ 	.dword	_ZN30_INTERNAL_b425208c_4_k_cu_main4cuda3std3__45__cpo7crbeginE
	.align		8
        /*0038*/ 	.dword	_ZN30_INTERNAL_b425208c_4_k_cu_main4cuda3std3__45__cpo5crendE
	.align		8
        /*0040*/ 	.dword	_ZN30_INTERNAL_b425208c_4_k_cu_main4cuda3std3__432_GLOBAL__N__b425208c_4_k_cu_main6ignoreE
	.align		8
        /*0048*/ 	.dword	_ZN30_INTERNAL_b425208c_4_k_cu_main4cuda3std3__419piecewise_constructE
	.align		8
        /*0050*/ 	.dword	_ZN30_INTERNAL_b425208c_4_k_cu_main4cuda3std3__48in_placeE
	.align		8
        /*0058*/ 	.dword	_ZN30_INTERNAL_b425208c_4_k_cu_main4cuda3std3__420unreachable_sentinelE
	.align		8
        /*0060*/ 	.dword	_ZN30_INTERNAL_b425208c_4_k_cu_main4cuda3std3__47nulloptE
	.align		8
        /*0068*/ 	.dword	_ZN30_INTERNAL_b425208c_4_k_cu_main4cuda3std3__48unexpectE
	.align		8
        /*0070*/ 	.dword	_ZN30_INTERNAL_b425208c_4_k_cu_main4cuda3std6ranges3__45__cpo4swapE
	.align		8
        /*0078*/ 	.dword	_ZN30_INTERNAL_b425208c_4_k_cu_main4cuda3std6ranges3__45__cpo9iter_moveE
	.align		8
        /*0080*/ 	.dword	_ZN30_INTERNAL_b425208c_4_k_cu_main4cuda3std6ranges3__45__cpo5beginE
	.align		8
        /*0088*/ 	.dword	_ZN30_INTERNAL_b425208c_4_k_cu_main4cuda3std6ranges3__45__cpo3endE
	.align		8
        /*0090*/ 	.dword	_ZN30_INTERNAL_b425208c_4_k_cu_main4cuda3std6ranges3__45__cpo6cbeginE
	.align		8
        /*0098*/ 	.dword	_ZN30_INTERNAL_b425208c_4_k_cu_main4cuda3std6ranges3__45__cpo4cendE
	.align		8
        /*00a0*/ 	.dword	_ZN30_INTERNAL_b425208c_4_k_cu_main4cuda3std6ranges3__45__cpo7advanceE
	.align		8
        /*00a8*/ 	.dword	_ZN30_INTERNAL_b425208c_4_k_cu_main4cuda3std6ranges3__45__cpo9iter_swapE
	.align		8
        /*00b0*/ 	.dword	_ZN30_INTERNAL_b425208c_4_k_cu_main4cuda3std6ranges3__45__cpo4nextE
	.align		8
        /*00b8*/ 	.dword	_ZN30_INTERNAL_b425208c_4_k_cu_main4cuda3std6ranges3__45__cpo4prevE
	.align		8
        /*00c0*/ 	.dword	_ZN30_INTERNAL_b425208c_4_k_cu_main4cuda3std6ranges3__45__cpo4dataE
	.align		8
        /*00c8*/ 	.dword	_ZN30_INTERNAL_b425208c_4_k_cu_main4cuda3std6ranges3__45__cpo5cdataE
	.align		8
        /*00d0*/ 	.dword	_ZN30_INTERNAL_b425208c_4_k_cu_main4cuda3std6ranges3__45__cpo4sizeE
	.align		8
        /*00d8*/ 	.dword	_ZN30_INTERNAL_b425208c_4_k_cu_main4cuda3std6ranges3__45__cpo5ssizeE
	.align		8
        /*00e0*/ 	.dword	_ZN30_INTERNAL_b425208c_4_k_cu_main4cuda3std6ranges3__45__cpo8distanceE
	.align		8
        /*00e8*/ 	.dword	_ZN30_INTERNAL_b425208c_4_k_cu_main6thrust24THRUST_300001_SM_1000_NS8cuda_cub3parE
	.align		8
        /*00f0*/ 	.dword	_ZN30_INTERNAL_b425208c_4_k_cu_main6thrust24THRUST_300001_SM_1000_NS8cuda_cub10par_nosyncE
	.align		8
        /*00f8*/ 	.dword	_ZN30_INTERNAL_b425208c_4_k_cu_main6thrust24THRUST_300001_SM_1000_NS6system6detail10sequential3seqE
	.align		8
        /*0100*/ 	.dword	_ZN30_INTERNAL_b425208c_4_k_cu_main6thrust24THRUST_300001_SM_1000_NS12placeholders2_1E
	.align		8
        /*0108*/ 	.dword	_ZN30_INTERNAL_b425208c_4_k_cu_main6thrust24THRUST_300001_SM_1000_NS12placeholders2_2E
	.align		8
        /*0110*/ 	.dword	_ZN30_INTERNAL_b425208c_4_k_cu_main6thrust24THRUST_300001_SM_1000_NS12placeholders2_3E
	.align		8
        /*0118*/ 	.dword	_ZN30_INTERNAL_b425208c_4_k_cu_main6thrust24THRUST_300001_SM_1000_NS12placeholders2_4E
	.align		8
        /*0120*/ 	.dword	_ZN30_INTERNAL_b425208c_4_k_cu_main6thrust24THRUST_300001_SM_1000_NS12placeholders2_5E
	.align		8
        /*0128*/ 	.dword	_ZN30_INTERNAL_b425208c_4_k_cu_main6thrust24THRUST_300001_SM_1000_NS12placeholders2_6E
	.align		8
        /*0130*/ 	.dword	_ZN30_INTERNAL_b425208c_4_k_cu_main6thrust24THRUST_300001_SM_1000_NS12placeholders2_7E
	.align		8
        /*0138*/ 	.dword	_ZN30_INTERNAL_b425208c_4_k_cu_main6thrust24THRUST_300001_SM_1000_NS12placeholders2_8E
	.align		8
        /*0140*/ 	.dword	_ZN30_INTERNAL_b425208c_4_k_cu_main6thrust24THRUST_300001_SM_1000_NS12placeholders2_9E
	.align		8
        /*0148*/ 	.dword	_ZN30_INTERNAL_b425208c_4_k_cu_main6thrust24THRUST_300001_SM_1000_NS12placeholders3_10E
	.align		8
        /*0150*/ 	.dword	_ZN30_INTERNAL_b425208c_4_k_cu_main6thrust24THRUST_300001_SM_1000_NS3seqE


//--------------------- .text._ZN3cub18CUB_300001_SM_10006detail8for_each13static_kernelINS2_12policy_hub_t12policy_500_tElNS2_12op_wrapper_tIl14vectorScaleAddN6thrust24THRUST_300001_SM_1000_NS12zip_iteratorIN4cuda3std3__45tupleIJNS9_6detail15normal_iteratorINS9_10device_ptrIfEEEESJ_SJ_EEEEEEEEEvT0_T1_ --------------------------
	.section	.text._ZN3cub18CUB_300001_SM_10006detail8for_each13static_kernelINS2_12policy_hub_t12policy_500_tElNS2_12op_wrapper_tIl14vectorScaleAddN6thrust24THRUST_300001_SM_1000_NS12zip_iteratorIN4cuda3std3__45tupleIJNS9_6detail15normal_iteratorINS9_10device_ptrIfEEEESJ_SJ_EEEEEEEEEvT0_T1_,"ax",@progbits
	.align	128
        .global         _ZN3cub18CUB_300001_SM_10006detail8for_each13static_kernelINS2_12policy_hub_t12policy_500_tElNS2_12op_wrapper_tIl14vectorScaleAddN6thrust24THRUST_300001_SM_1000_NS12zip_iteratorIN4cuda3std3__45tupleIJNS9_6detail15normal_iteratorINS9_10device_ptrIfEEEESJ_SJ_EEEEEEEEEvT0_T1_
        .type           _ZN3cub18CUB_300001_SM_10006detail8for_each13static_kernelINS2_12policy_hub_t12policy_500_tElNS2_12op_wrapper_tIl14vectorScaleAddN6thrust24THRUST_300001_SM_1000_NS12zip_iteratorIN4cuda3std3__45tupleIJNS9_6detail15normal_iteratorINS9_10device_ptrIfEEEESJ_SJ_EEEEEEEEEvT0_T1_,@function
        .size           _ZN3cub18CUB_300001_SM_10006detail8for_each13static_kernelINS2_12policy_hub_t12policy_500_tElNS2_12op_wrapper_tIl14vectorScaleAddN6thrust24THRUST_300001_SM_1000_NS12zip_iteratorIN4cuda3std3__45tupleIJNS9_6detail15normal_iteratorINS9_10device_ptrIfEEEESJ_SJ_EEEEEEEEEvT0_T1_,(.L_x_7 - _ZN3cub18CUB_300001_SM_10006detail8for_each13static_kernelINS2_12policy_hub_t12policy_500_tElNS2_12op_wrapper_tIl14vectorScaleAddN6thrust24THRUST_300001_SM_1000_NS12zip_iteratorIN4cuda3std3__45tupleIJNS9_6detail15normal_iteratorINS9_10device_ptrIfEEEESJ_SJ_EEEEEEEEEvT0_T1_)
        .other          _ZN3cub18CUB_300001_SM_10006detail8for_each13static_kernelINS2_12policy_hub_t12policy_500_tElNS2_12op_wrapper_tIl14vectorScaleAddN6thrust24THRUST_300001_SM_1000_NS12zip_iteratorIN4cuda3std3__45tupleIJNS9_6detail15normal_iteratorINS9_10device_ptrIfEEEESJ_SJ_EEEEEEEEEvT0_T1_,@"STO_CUDA_ENTRY STV_DEFAULT"
_ZN3cub18CUB_300001_SM_10006detail8for_each13static_kernelINS2_12policy_hub_t12policy_500_tElNS2_12op_wrapper_tIl14vectorScaleAddN6thrust24THRUST_300001_SM_1000_NS12zip_iteratorIN4cuda3std3__45tupleIJNS9_6detail15normal_iteratorINS9_10device_ptrIfEEEESJ_SJ_EEEEEEEEEvT0_T1_:
.text._ZN3cub18CUB_300001_SM_10006detail8for_each13static_kernelINS2_12policy_hub_t12policy_500_tElNS2_12op_wrapper_tIl14vectorScaleAddN6thrust24THRUST_300001_SM_1000_NS12zip_iteratorIN4cuda3std3__45tupleIJNS9_6detail15normal_iteratorINS9_10device_ptrIfEEEESJ_SJ_EEEEEEEEEvT0_T1_:
[----:B------:R-:W-:Y:S08]  /*0000*/  LDC R1, c[0x0][0x37c] ;  /* 0x0000df00ff017b82 */ /* 0x000ff00000000800 */
[----:B------:R-:W0:Y:S01]  /*0010*/  S2UR UR4, SR_CTAID.X ;  /* 0x00000000000479c3 */ /* 0x000e220000002500 */
[----:B------:R-:W1:Y:S01]  /*0020*/  LDCU.64 UR6, c[0x0][0x380] ;  /* 0x00007000ff0677ac */ /* 0x000e620008000a00 */
[----:B------:R-:W2:Y:S01]  /*0030*/  LDCU.64 UR8, c[0x0][0x358] ;  /* 0x00006b00ff0877ac */ /* 0x000ea20008000a00 */
[----:B0-----:R-:W-:-:S04]  /*0040*/  UIMAD.WIDE.U32 UR4, UR4, 0x200, URZ ;  /* 0x00000200040478a5 */ /* 0x001fc8000f8e00ff */
[----:B-1----:R-:W-:-:S04]  /*0050*/  UIADD3 UR6, UP0, UPT, -UR4, UR6, URZ ;  /* 0x0000000604067290 */ /* 0x002fc8000ff1e1ff */
[----:B------:R-:W-:Y:S02]  /*0060*/  UIADD3.X UR7, UPT, UPT, ~UR5, UR7, URZ, UP0, !UPT ;  /* 0x0000000705077290 */ /* 0x000fe400087fe5ff */
[----:B------:R-:W-:-:S04]  /*0070*/  UISETP.GE.U32.AND UP0, UPT, UR6, 0x200, UPT ;  /* 0x000002000600788c */ /* 0x000fc8000bf06070 */
[----:B------:R-:W-:-:S09]  /*0080*/  UISETP.GE.AND.EX UP0, UPT, UR7, URZ, UPT, UP0 ;  /* 0x000000ff0700728c */ /* 0x000fd2000bf06300 */
[----:B--2---:R-:W-:Y:S05]  /*0090*/  BRA.U !UP0, `(.L_x_0) ;  /* 0x0000000108607547 */ /* 0x004fea000b800000 */
[----:B------:R-:W0:Y:S01]  /*00a0*/  S2R R0, SR_TID.X ;  /* 0x0000000000007919 */ /* 0x000e220000002100 */
[----:B------:R-:W1:Y:S01]  /*00b0*/  LDCU.128 UR12, c[0x0][0x390] ;  /* 0x00007200ff0c77ac */ /* 0x000e620008000c00 */
[----:B------:R-:W2:Y:S01]  /*00c0*/  LDCU.64 UR10, c[0x0][0x388] ;  /* 0x00007100ff0a77ac */ /* 0x000ea20008000a00 */
[----:B0-----:R-:W-:-:S05]  /*00d0*/  IADD3 R0, P0, PT, R0, UR4, RZ ;  /* 0x0000000400007c10 */ /* 0x001fca000ff1e0ff */
[----:B------:R-:W-:Y:S02]  /*00e0*/  IMAD.X R3, RZ, RZ, UR5, P0 ;  /* 0x00000005ff037e24 */ /* 0x000fe400080e06ff */
[----:B------:R-:W-:-:S03]  /*00f0*/  IMAD.SHL.U32 R6, R0, 0x4, RZ ;  /* 0x0000000400067824 */ /* 0x000fc600078e00ff */
[----:B------:R-:W-:Y:S02]  /*0100*/  SHF.L.U64.HI R8, R0, 0x2, R3 ;  /* 0x0000000200087819 */ /* 0x000fe40000010203 */
[C---:B-1----:R-:W-:Y:S02]  /*0110*/  IADD3 R4, P1, PT, R6.reuse, UR12, RZ ;  /* 0x0000000c06047c10 */ /* 0x042fe4000ff3e0ff */
[----:B--2---:R-:W-:Y:S02]  /*0120*/  IADD3 R2, P0, PT, R6, UR10, RZ ;  /* 0x0000000a06027c10 */ /* 0x004fe4000ff1e0ff */
[C---:B------:R-:W-:Y:S02]  /*0130*/  IADD3.X R5, PT, PT, R8.reuse, UR13, RZ, P1, !PT ;  /* 0x0000000d08057c10 */ /* 0x040fe40008ffe4ff */
[----:B------:R-:W-:-:S03]  /*0140*/  IADD3.X R3, PT, PT, R8, UR11, RZ, P0, !PT ;  /* 0x0000000b08037c10 */ /* 0x000fc600087fe4ff */
[----:B------:R-:W2:Y:S04]  /*0150*/  LDG.E R7, desc[UR8][R4.64] ;  /* 0x0000000804077981 */ /* 0x000ea8000c1e1900 */
[----:B------:R-:W3:Y:S01]  /*0160*/  LDG.E R0, desc[UR8][R2.64] ;  /* 0x0000000802007981 */ /* 0x000ee2000c1e1900 */
[----:B------:R-:W-:Y:S01]  /*0170*/  IADD3 R6, P0, PT, R6, UR14, RZ ;  /* 0x0000000e06067c10 */ /* 0x000fe2000ff1e0ff */
[----:B--2---:R-:W-:-:S03]  /*0180*/  FMUL R9, R7, 0.875 ;  /* 0x3f60000007097820 */ /* 0x004fc60000400000 */
[----:B------:R-:W-:Y:S01]  /*0190*/  IADD3.X R7, PT, PT, R8, UR15, RZ, P0, !PT ;  /* 0x0000000f08077c10 */ /* 0x000fe200087fe4ff */
[----:B---3--:R-:W-:-:S05]  /*01a0*/  FFMA R9, R0, 0.375, R9 ;  /* 0x3ec0000000097823 */ /* 0x008fca0000000009 */
[----:B------:R-:W-:Y:S04]  /*01b0*/  STG.E desc[UR8][R6.64], R9 ;  /* 0x0000000906007986 */ /* 0x000fe8000c101908 */
[----:B------:R-:W2:Y:S04]  /*01c0*/  LDG.E R8, desc[UR8][R4.64+0x400] ;  /* 0x0004000804087981 */ /* 0x000ea8000c1e1900 */
[----:B------:R-:W3:Y:S01]  /*01d0*/  LDG.E R0, desc[UR8][R2.64+0x400] ;  /* 0x0004000802007981 */ /* 0x000ee2000c1e1900 */
[----:B--2---:R-:W-:-:S04]  /*01e0*/  FMUL R11, R8, 0.875 ;  /* 0x3f600000080b7820 */ /* 0x004fc80000400000 */
[----:B---3--:R-:W-:-:S05]  /*01f0*/  FFMA R11, R0, 0.375, R11 ;  /* 0x3ec00000000b7823 */ /* 0x008fca000000000b */
[----:B------:R-:W-:Y:S01]  /*0200*/  STG.E desc[UR8][R6.64+0x400], R11 ;  /* 0x0004000b06007986 */ /* 0x000fe2000c101908 */
[----:B------:R-:W-:Y:S05]  /*0210*/  EXIT ;  /* 0x000000000000794d */ /* 0x000fea0003800000 */
.L_x_0:
[----:B------:R-:W0:Y:S01]  /*0220*/  S2R R0, SR_TID.X ;  /* 0x0000000000007919 */ /* 0x000e220000002100 */
[----:B------:R-:W-:Y:S01]  /*0230*/  USHF.R.S32.HI UR7, URZ, 0x1f, UR6 ;  /* 0x0000001fff077899 */ /* 0x000fe20008011406 */
[----:B------:R-:W-:Y:S05]  /*0240*/  BSSY.RECONVERGENT B0, `(.L_x_1) ;  /* 0x000001a000007945 */ /* 0x000fea0003800200 */
[----:B------:R-:W-:Y:S01]  /*0250*/  IMAD.U32 R3, RZ, RZ, UR7 ;  /* 0x00000007ff037e24 */ /* 0x000fe2000f8e00ff */
[C---:B0-----:R-:W-:Y:S01]  /*0260*/  ISETP.LT.U32.AND P1, PT, R0.reuse, UR6, PT ;  /* 0x0000000600007c0c */ /* 0x041fe2000bf21070 */
[----:B------:R-:W-:-:S03]  /*0270*/  VIADD R2, R0, 0x100 ;  /* 0x0000010000027836 */ /* 0x000fc60000000000 */
[----:B------:R-:W-:Y:S02]  /*0280*/  ISETP.GT.AND.EX P1, PT, R3, RZ, PT, P1 ;  /* 0x000000ff0300720c */ /* 0x000fe40003f24310 */
[----:B------:R-:W-:Y:S01]  /*0290*/  ISETP.LT.U32.AND P0, PT, R2, UR6, PT ;  /* 0x0000000602007c0c */ /* 0x000fe2000bf01070 */
[----:B------:R-:W-:-:S05]  /*02a0*/  IMAD.U32 R2, RZ, RZ, UR7 ;  /* 0x00000007ff027e24 */ /* 0x000fca000f8e00ff */
[----:B------:R-:W-:-:S05]  /*02b0*/  ISETP.GT.AND.EX P0, PT, R2, RZ, PT, P0 ;  /* 0x000000ff0200720c */ /* 0x000fca0003f04300 */
[----:B------:R-:W-:Y:S08]  /*02c0*/  @!P1 BRA `(.L_x_2) ;  /* 0x0000000000449947 */ /* 0x000ff00003800000 */
[----:B------:R-:W0:Y:S01]  /*02d0*/  LDCU.128 UR12, c[0x0][0x390] ;  /* 0x00007200ff0c77ac */ /* 0x000e220008000c00 */
[----:B------:R-:W-:Y:S01]  /*02e0*/  IADD3 R2, P1, PT, R0, UR4, RZ ;  /* 0x0000000400027c10 */ /* 0x000fe2000ff3e0ff */
[----:B------:R-:W1:Y:S04]  /*02f0*/  LDCU.64 UR10, c[0x0][0x388] ;  /* 0x00007100ff0a77ac */ /* 0x000e680008000a00 */
[----:B------:R-:W-:Y:S02]  /*0300*/  IMAD.X R3, RZ, RZ, UR5, P1 ;  /* 0x00000005ff037e24 */ /* 0x000fe400088e06ff */
[----:B------:R-:W-:-:S03]  /*0310*/  IMAD.SHL.U32 R6, R2, 0x4, RZ ;  /* 0x0000000402067824 */ /* 0x000fc600078e00ff */
[----:B------:R-:W-:Y:S02]  /*0320*/  SHF.L.U64.HI R7, R2, 0x2, R3 ;  /* 0x0000000202077819 */ /* 0x000fe40000010203 */
[C---:B0-----:R-:W-:Y:S02]  /*0330*/  IADD3 R4, P2, PT, R6.reuse, UR12, RZ ;  /* 0x0000000c06047c10 */ /* 0x041fe4000ff5e0ff */
[----:B-1----:R-:W-:Y:S02]  /*0340*/  IADD3 R2, P1, PT, R6, UR10, RZ ;  /* 0x0000000a06027c10 */ /* 0x002fe4000ff3e0ff */
[C---:B------:R-:W-:Y:S02]  /*0350*/  IADD3.X R5, PT, PT, R7.reuse, UR13, RZ, P2, !PT ;  /* 0x0000000d07057c10 */ /* 0x040fe400097fe4ff */
[----:B------:R-:W-:-:S03]  /*0360*/  IADD3.X R3, PT, PT, R7, UR11, RZ, P1, !PT ;  /* 0x0000000b07037c10 */ /* 0x000fc60008ffe4ff */
[----:B------:R-:W2:Y:S04]  /*0370*/  LDG.E R4, desc[UR8][R4.64] ;  /* 0x0000000804047981 */ /* 0x000ea8000c1e1900 */
[----:B------:R-:W3:Y:S01]  /*0380*/  LDG.E R2, desc[UR8][R2.64] ;  /* 0x0000000802027981 */ /* 0x000ee2000c1e1900 */
[----:B------:R-:W-:-:S04]  /*0390*/  IADD3 R6, P1, PT, R6, UR14, RZ ;  /* 0x0000000e06067c10 */ /* 0x000fc8000ff3e0ff */
[----:B------:R-:W-:Y:S01]  /*03a0*/  IADD3.X R7, PT, PT, R7, UR15, RZ, P1, !PT ;  /* 0x0000000f07077c10 */ /* 0x000fe20008ffe4ff */
[----:B--2---:R-:W-:-:S04]  /*03b0*/  FMUL R9, R4, 0.875 ;  /* 0x3f60000004097820 */ /* 0x004fc80000400000 */
[----:B---3--:R-:W-:-:S05]  /*03c0*/  FFMA R9, R2, 0.375, R9 ;  /* 0x3ec0000002097823 */ /* 0x008fca0000000009 */
[----:B------:R0:W-:Y:S02]  /*03d0*/  STG.E desc[UR8][R6.64], R9 ;  /* 0x0000000906007986 */ /* 0x0001e4000c101908 */
.L_x_2:
[----:B------:R-:W-:Y:S05]  /*03e0*/  BSYNC.RECONVERGENT B0 ;  /* 0x0000000000007941 */ /* 0x000fea0003800200 */
.L_x_1:
[----:B------:R-:W-:Y:S05]  /*03f0*/  @!P0 EXIT ;  /* 0x000000000000894d */ /* 0x000fea0003800000 */
[----:B------:R-:W1:Y:S01]  /*0400*/  LDCU.128 UR12, c[0x0][0x390] ;  /* 0x00007200ff0c77ac */ /* 0x000e620008000c00 */
[----:B------:R-:W-:Y:S01]  /*0410*/  IADD3 R0, P0, PT, R0, UR4, RZ ;  /* 0x0000000400007c10 */ /* 0x000fe2000ff1e0ff */
[----:B------:R-:W2:Y:S04]  /*0420*/  LDCU.64 UR6, c[0x0][0x388] ;  /* 0x00007100ff0677ac */ /* 0x000ea80008000a00 */
[----:B------:R-:W-:Y:S02]  /*0430*/  IMAD.X R3, RZ, RZ, UR5, P0 ;  /* 0x00000005ff037e24 */ /* 0x000fe400080e06ff */
[----:B0-----:R-:W-:-:S03]  /*0440*/  IMAD.SHL.U32 R6, R0, 0x4, RZ ;  /* 0x0000000400067824 */ /* 0x001fc600078e00ff */
[----:B------:R-:W-:Y:S02]  /*0450*/  SHF.L.U64.HI R0, R0, 0x2, R3 ;  /* 0x0000000200007819 */ /* 0x000fe40000010203 */
[C---:B-1----:R-:W-:Y:S02]  /*0460*/  IADD3 R4, P1, PT, R6.reuse, UR12, RZ ;  /* 0x0000000c06047c10 */ /* 0x042fe4000ff3e0ff */
[----:B--2---:R-:W-:Y:S02]  /*0470*/  IADD3 R2, P0, PT, R6, UR6, RZ ;  /* 0x0000000606027c10 */ /* 0x004fe4000ff1e0ff */
        /* <DEDUP_REMOVED lines=8> */
[----:B------:R-:W-:Y:S01]  /*0500*/  STG.E desc[UR8][R6.64+0x400], R9 ;  /* 0x0004000906007986 */ /* 0x000fe2000c101908 */
[----:B------:R-:W-:Y:S05]  /*0510*/  EXIT ;  /* 0x000000000000794d */ /* 0x000fea0003800000 */
.L_x_3:
[----:B------:R-:W-:-:S00]  /*0520*/  BRA `(.L_x_3) ;  /* 0xfffffffc00fc7947 */ /* 0x000fc0000383ffff */
[----:B------:R-:W-:-:S00]  /*0530*/  NOP ;  /* 0x0000000000007918 */ /* 0x000fc00000000000 */
        /* <DEDUP_REMOVED lines=12> */
.L_x_7:


//--------------------- .text._ZN3cub18CUB_300001_SM_10006detail8for_each13static_kernelINS2_12policy_hub_t12policy_500_tEmN6thrust24THRUST_300001_SM_1000_NS8cuda_cub20__uninitialized_fill7functorINS7_10device_ptrIfEEfEEEEvT0_T1_ --------------------------
	.section	.text._ZN3cub18CUB_300001_SM_10006detail8for_each13static_kernelINS2_12policy_hub_t12policy_500_tEmN6thrust24THRUST_300001_SM_1000_NS8cuda_cub20__uninitialized_fill7functorINS7_10device_ptrIfEEfEEEEvT0_T1_,"ax",@progbits
	.align	128
        .global         _ZN3cub18CUB_300001_SM_10006detail8for_each13static_kernelINS2_12policy_hub_t12policy_500_tEmN6thrust24THRUST_300001_SM_1000_NS8cuda_cub20__uninitialized_fill7functorINS7_10device_ptrIfEEfEEEEvT0_T1_
        .type           _ZN3cub18CUB_300001_SM_10006detail8for_each13static_kernelINS2_12policy_hub_t12policy_500_tEmN6thrust24THRUST_300001_SM_1000_NS8cuda_cub20__uninitialized_fill7functorINS7_10device_ptrIfEEfEEEEvT0_T1_,@function
        .size           _ZN3cub18CUB_300001_SM_10006detail8for_each13static_kernelINS2_12policy_hub_t12policy_500_tEmN6thrust24THRUST_300001_SM_1000_NS8cuda_cub20__uninitialized_fill7functorINS7_10device_ptrIfEEfEEEEvT0_T1_,(.L_x_8 - _ZN3cub18CUB_300001_SM_10006detail8for_each13static_kernelINS2_12policy_hub_t12policy_500_tEmN6thrust24THRUST_300001_SM_1000_NS8cuda_cub20__uninitialized_fill7functorINS7_10device_ptrIfEEfEEEEvT0_T1_)
        .other          _ZN3cub18CUB_300001_SM_10006detail8for_each13static_kernelINS2_12policy_hub_t12policy_500_tEmN6thrust24THRUST_300001_SM_1000_NS8cuda_cub20__uninitialized_fill7functorINS7_10device_ptrIfEEfEEEEvT0_T1_,@"STO_CUDA_ENTRY STV_DEFAULT"
_ZN3cub18CUB_300001_SM_10006detail8for_each13static_kernelINS2_12policy_hub_t12policy_500_tEmN6thrust24THRUST_300001_SM_1000_NS8cuda_cub20__uninitialized_fill7functorINS7_10device_ptrIfEEfEEEEvT0_T1_:
.text._ZN3cub18CUB_300001_SM_10006detail8for_each13static_kernelINS2_12policy_hub_t12policy_500_tEmN6thrust24THRUST_300001_SM_1000_NS8cuda_cub20__uninitialized_fill7functorINS7_10device_ptrIfEEfEEEEvT0_T1_:
        /* <DEDUP_REMOVED lines=8> */
[----:B------:R-:W-:-:S09]  /*0080*/  UISETP.GE.U32.AND.EX UP0, UPT, UR7, URZ, UPT, UP0 ;  /* 0x000000ff0700728c */ /* 0x000fd2000bf06100 */
[----:B--2---:R-:W-:Y:S05]  /*0090*/  BRA.U !UP0, `(.L_x_4) ;  /* 0x0000000108287547 */ /* 0x004fea000b800000 */
[----:B------:R-:W0:Y:S01]  /*00a0*/  S2R R0, SR_TID.X ;  /* 0x0000000000007919 */ /* 0x000e220000002100 */
[----:B------:R-:W1:Y:S01]  /*00b0*/  LDCU.64 UR6, c[0x0][0x388] ;  /* 0x00007100ff0677ac */ /* 0x000e620008000a00 */
[----:B------:R-:W2:Y:S01]  /*00c0*/  LDC R5, c[0x0][0x390] ;  /* 0x0000e400ff057b82 */ /* 0x000ea20000000800 */
[----:B0-----:R-:W-:-:S05]  /*00d0*/  IADD3 R0, P0, PT, R0, UR4, RZ ;  /* 0x0000000400007c10 */ /* 0x001fca000ff1e0ff */
[----:B------:R-:W-:Y:S01]  /*00e0*/  IMAD.X R3, RZ, RZ, UR5, P0 ;  /* 0x00000005ff037e24 */ /* 0x000fe200080e06ff */
[----:B-1----:R-:W-:-:S04]  /*00f0*/  LEA R2, P0, R0, UR6, 0x2 ;  /* 0x0000000600027c11 */ /* 0x002fc8000f8010ff */
[----:B------:R-:W-:-:S05]  /*0100*/  LEA.HI.X R3, R0, UR7, R3, 0x2, P0 ;  /* 0x0000000700037c11 */ /* 0x000fca00080f1403 */
[----:B--2---:R-:W-:Y:S04]  /*0110*/  STG.E desc[UR8][R2.64], R5 ;  /* 0x0000000502007986 */ /* 0x004fe8000c101908 */
[----:B------:R-:W-:Y:S01]  /*0120*/  STG.E desc[UR8][R2.64+0x400], R5 ;  /* 0x0004000502007986 */ /* 0x000fe2000c101908 */
[----:B------:R-:W-:Y:S05]  /*0130*/  EXIT ;  /* 0x000000000000794d */ /* 0x000fea0003800000 */
.L_x_4:
[----:B------:R-:W0:Y:S01]  /*0140*/  S2R R0, SR_TID.X ;  /* 0x0000000000007919 */ /* 0x000e220000002100 */
[----:B------:R-:W-:Y:S01]  /*0150*/  IMAD.U32 R2, RZ, RZ, UR7 ;  /* 0x00000007ff027e24 */ /* 0x000fe2000f8e00ff */
[----:B------:R-:W1:Y:S01]  /*0160*/  LDCU.64 UR10, c[0x0][0x388] ;  /* 0x00007100ff0a77ac */ /* 0x000e620008000a00 */
[----:B------:R-:W-:Y:S01]  /*0170*/  IMAD.U32 R4, RZ, RZ, UR7 ;  /* 0x00000007ff047e24 */ /* 0x000fe2000f8e00ff */
[----:B0-----:R-:W-:-:S04]  /*0180*/  ISETP.LT.U32.AND P0, PT, R0, UR6, PT ;  /* 0x0000000600007c0c */ /* 0x001fc8000bf01070 */
[----:B------:R-:W-:Y:S01]  /*0190*/  ISETP.GT.U32.AND.EX P0, PT, R2, RZ, PT, P0 ;  /* 0x000000ff0200720c */ /* 0x000fe20003f04100 */
[C---:B------:R-:W-:Y:S01]  /*01a0*/  VIADD R2, R0.reuse, 0x100 ;  /* 0x0000010000027836 */ /* 0x040fe20000000000 */
[----:B------:R-:W-:-:S04]  /*01b0*/  IADD3 R0, P2, PT, R0, UR4, RZ ;  /* 0x0000000400007c10 */ /* 0x000fc8000ff5e0ff */
[----:B------:R-:W-:Y:S01]  /*01c0*/  ISETP.LT.U32.AND P1, PT, R2, UR6, PT ;  /* 0x0000000602007c0c */ /* 0x000fe2000bf21070 */
[----:B------:R-:W-:Y:S01]  /*01d0*/  IMAD.X R3, RZ, RZ, UR5, P2 ;  /* 0x00000005ff037e24 */ /* 0x000fe200090e06ff */
[----:B-1----:R-:W-:Y:S02]  /*01e0*/  LEA R2, P2, R0, UR10, 0x2 ;  /* 0x0000000a00027c11 */ /* 0x002fe4000f8410ff */
[----:B------:R-:W-:Y:S02]  /*01f0*/  ISETP.GT.U32.AND.EX P1, PT, R4, RZ, PT, P1 ;  /* 0x000000ff0400720c */ /* 0x000fe40003f24110 */
[----:B------:R-:W-:Y:S01]  /*0200*/  LEA.HI.X R3, R0, UR11, R3, 0x2, P2 ;  /* 0x0000000b00037c11 */ /* 0x000fe200090f1403 */
[----:B------:R-:W0:Y:S04]  /*0210*/  @P0 LDC R5, c[0x0][0x390] ;  /* 0x0000e400ff050b82 */ /* 0x000e280000000800 */
[----:B0-----:R0:W-:Y:S06]  /*0220*/  @P0 STG.E desc[UR8][R2.64], R5 ;  /* 0x0000000502000986 */ /* 0x0011ec000c101908 */
[----:B------:R-:W-:Y:S05]  /*0230*/  @!P1 EXIT ;  /* 0x000000000000994d */ /* 0x000fea0003800000 */
[----:B0-----:R-:W0:Y:S02]  /*0240*/  LDC R5, c[0x0][0x390] ;  /* 0x0000e400ff057b82 */ /* 0x001e240000000800 */
[----:B0-----:R-:W-:Y:S01]  /*0250*/  STG.E desc[UR8][R2.64+0x400], R5 ;  /* 0x0004000502007986 */ /* 0x001fe2000c101908 */
[----:B------:R-:W-:Y:S05]  /*0260*/  EXIT ;  /* 0x000000000000794d */ /* 0x000fea0003800000 */
.L_x_5:
        /* <DEDUP_REMOVED lines=9> */
.L_x_8:


//--------------------- .text._ZN3cub18CUB_300001_SM_10006detail11EmptyKernelIvEEvv --------------------------
	.section	.text._ZN3cub18CUB_300001_SM_10006detail11EmptyKernelIvEEvv,"ax",@progbits
	.align	128
        .global         _ZN3cub18CUB_300001_SM_10006detail11EmptyKernelIvEEvv
        .type           _ZN3cub18CUB_300001_SM_10006detail11EmptyKernelIvEEvv,@function
        .size           _ZN3cub18CUB_300001_SM_10006detail11EmptyKernelIvEEvv,(.L_x_9 - _ZN3cub18CUB_300001_SM_10006detail11EmptyKernelIvEEvv)
        .other          _ZN3cub18CUB_300001_SM_10006detail11EmptyKernelIvEEvv,@"STO_CUDA_ENTRY STV_DEFAULT"
_ZN3cub18CUB_300001_SM_10006detail11EmptyKernelIvEEvv:
.text._ZN3cub18CUB_300001_SM_10006detail11EmptyKernelIvEEvv:
[----:B------:R-:W-:Y:S01]  /*0000*/  LDC R1, c[0x0][0x37c] ;  /* 0x0000df00ff017b82 */ /* 0x000fe20000000800 */
[----:B------:R-:W-:Y:S05]  /*0010*/  EXIT ;  /* 0x000000000000794d */ /* 0x000fea0003800000 */
.L_x_6:
        /* <DEDUP_REMOVED lines=14> */
.L_x_9:


//--------------------- .nv.shared.reserved.0     --------------------------
	.section	.nv.shared.reserved.0,"aw",@nobits
	.weak		__nv_reservedSMEM_offset_0_alias
	.size		__nv_reservedSMEM_offset_0_alias, 0, 64
	.other		__nv_reservedSMEM_offset_0_alias,@"STO_CUDA_RESERVED_SHARED STV_DEFAULT"
__nv_reservedSMEM_offset_0_alias:
	.zero		0
	.zero		64


//--------------------- .nv.global                --------------------------
	.section	.nv.global,"aw",@nobits
.nv.global:
	.type		_ZN30_INTERNAL_b425208c_4_k_cu_main6thrust24THRUST_300001_SM_1000_NS3seqE,@object
	.size		_ZN30_INTERNAL_b425208c_4_k_cu_main6thrust24THRUST_300001_SM_1000_NS3seqE,(_ZN30_INTERNAL_b425208c_4_k_cu_main4cuda3std3__48in_placeE - _ZN30_INTERNAL_b425208c_4_k_cu_main6thrust24THRUST_300001_SM_1000_NS3seqE)
_ZN30_INTERNAL_b425208c_4_k_cu_main6thrust24THRUST_300001_SM_1000_NS3seqE:
	.zero		1
	.type		_ZN30_INTERNAL_b425208c_4_k_cu_main4cuda3std3__48in_placeE,@object
	.size		_ZN30_INTERNAL_b425208c_4_k_cu_main4cuda3std3__48in_placeE,(_ZN30_INTERNAL_b425208c_4_k_cu_main4cuda3std6ranges3__45__cpo4sizeE - _ZN30_INTERNAL_b425208c_4_k_cu_main4cuda3std3__48in_placeE)
_ZN30_INTERNAL_b425208c_4_k_cu_main4cuda3std3__48in_placeE:
	.zero		1
	.type		_ZN30_INTERNAL_b425208c_4_k_cu_main4cuda3std6ranges3__45__cpo4sizeE,@object
	.size		_ZN30_INTERNAL_b425208c_4_k_cu_main4cuda3std6ranges3__45__cpo4sizeE,(_ZN30_INTERNAL_b425208c_4_k_cu_main6thrust24THRUST_300001_SM_1000_NS12placeholders2_3E - _ZN30_INTERNAL_b425208c_4_k_cu_main4cuda3std6ranges3__45__cpo4sizeE)
_ZN30_INTERNAL_b425208c_4_k_cu_main4cuda3std6ranges3__45__cpo4sizeE:
	.zero		1
	.type		_ZN30_INTERNAL_b425208c_4_k_cu_main6thrust24THRUST_300001_SM_1000_NS12placeholders2_3E,@object
	.size		_ZN30_INTERNAL_b425208c_4_k_cu_main6thrust24THRUST_300001_SM_1000_NS12placeholders2_3E,(_ZN30_INTERNAL_b425208c_4_k_cu_main4cuda3std3__45__cpo6cbeginE - _ZN30_INTERNAL_b425208c_4_k_cu_main6thrust24THRUST_300001_SM_1000_NS12placeholders2_3E)
_ZN30_INTERNAL_b425208c_4_k_cu_main6thrust24THRUST_300001_SM_1000_NS12placeholders2_3E:
	.zero		1
	.type		_ZN30_INTERNAL_b425208c_4_k_cu_main4cuda3std3__45__cpo6cbeginE,@object
	.size		_ZN30_INTERNAL_b425208c_4_k_cu_main4cuda3std3__45__cpo6cbeginE,(_ZN30_INTERNAL_b425208c_4_k_cu_main4cuda3std6ranges3__45__cpo6cbeginE - _ZN30_INTERNAL_b425208c_4_k_cu_main4cuda3std3__45__cpo6cbeginE)
_ZN30_INTERNAL_b425208c_4_k_cu_main4cuda3std3__45__cpo6cbeginE:
	.zero		1
	.type		_ZN30_INTERNAL_b425208c_4_k_cu_main4cuda3std6ranges3__45__cpo6cbeginE,@object
	.size		_ZN30_INTERNAL_b425208c_4_k_cu_main4cuda3std6ranges3__45__cpo6cbeginE,(_ZN30_INTERNAL_b425208c_4_k_cu_main6thrust24THRUST_300001_SM_1000_NS12placeholders2_7E - _ZN30_INTERNAL_b425208c_4_k_cu_main4cuda3std6ranges3__45__cpo6cbeginE)
_ZN30_INTERNAL_b425208c_4_k_cu_main4cuda3std6ranges3__45__cpo6cbeginE:
	.zero		1
	.type		_ZN30_INTERNAL_b425208c_4_k_cu_main6thrust24THRUST_300001_SM_1000_NS12placeholders2_7E,@object
	.size		_ZN30_INTERNAL_b425208c_4_k_cu_main6thrust24THRUST_300001_SM_1000_NS12placeholders2_7E,(_ZN30_INTERNAL_b425208c_4_k_cu_main4cuda3std3__45__cpo7crbeginE - _ZN30_INTERNAL_b425208c_4_k_cu_main6thrust24THRUST_300001_SM_1000_NS12placeholders2_7E)
_ZN30_INTERNAL_b425208c_4_k_cu_main6thrust24THRUST_300001_SM_1000_NS12placeholders2_7E:
	.zero		1
	.type		_ZN30_INTERNAL_b425208c_4_k_cu_main4cuda3std3__45__cpo7crbeginE,@object
	.size		_ZN30_INTERNAL_b425208c_4_k_cu_main4cuda3std3__45__cpo7crbeginE,(_ZN30_INTERNAL_b425208c_4_k_cu_main4cuda3std6ranges3__45__cpo4nextE - _ZN30_INTERNAL_b425208c_4_k_cu_main4cuda3std3__45__cpo7crbeginE)
_ZN30_INTERNAL_b425208c_4_k_cu_main4cuda3std3__45__cpo7crbeginE:
	.zero		1
	.type		_ZN30_INTERNAL_b425208c_4_k_cu_main4cuda3std6ranges3__45__cpo4nextE,@object
	.size		_ZN30_INTERNAL_b425208c_4_k_cu_main4cuda3std6ranges3__45__cpo4nextE,(_ZN30_INTERNAL_b425208c_4_k_cu_main4cuda3std6ranges3__45__cpo4swapE - _ZN30_INTERNAL_b425208c_4_k_cu_main4cuda3std6ranges3__45__cpo4nextE)
_ZN30_INTERNAL_b425208c_4_k_cu_main4cuda3std6ranges3__45__cpo4nextE:
	.zero		1
	.type		_ZN30_INTERNAL_b425208c_4_k_cu_main4cuda3std6ranges3__45__cpo4swapE,@object
	.size		_ZN30_INTERNAL_b425208c_4_k_cu_main4cuda3std6ranges3__45__cpo4swapE,(_ZN30_INTERNAL_b425208c_4_k_cu_main6thrust24THRUST_300001_SM_1000_NS8cuda_cub10par_nosyncE - _ZN30_INTERNAL_b425208c_4_k_cu_main4cuda3std6ranges3__45__cpo4swapE)
_ZN30_INTERNAL_b425208c_4_k_cu_main4cuda3std6ranges3__45__cpo4swapE:
	.zero		1
	.type		_ZN30_INTERNAL_b425208c_4_k_cu_main6thrust24THRUST_300001_SM_1000_NS8cuda_cub10par_nosyncE,@object
	.size		_ZN30_INTERNAL_b425208c_4_k_cu_main6thrust24THRUST_300001_SM_1000_NS8cuda_cub10par_nosyncE,(_ZN30_INTERNAL_b425208c_4_k_cu_main6thrust24THRUST_300001_SM_1000_NS12placeholders2_9E - _ZN30_INTERNAL_b425208c_4_k_cu_main6thrust24THRUST_300001_SM_1000_NS8cuda_cub10par_nosyncE)
_ZN30_INTERNAL_b425208c_4_k_cu_main6thrust24THRUST_300001_SM_1000_NS8cuda_cub10par_nosyncE:
	.zero		1
	.type		_ZN30_INTERNAL_b425208c_4_k_cu_main6thrust24THRUST_300001_SM_1000_NS12placeholders2_9E,@object
	.size		_ZN30_INTERNAL_b425208c_4_k_cu_main6thrust24THRUST_300001_SM_1000_NS12placeholders2_9E,(_ZN30_INTERNAL_b425208c_4_k_cu_main4cuda3std3__432_GLOBAL__N__b425208c_4_k_cu_main6ignoreE - _ZN30_INTERNAL_b425208c_4_k_cu_main6thrust24THRUST_300001_SM_1000_NS12placeholders2_9E)
_ZN30_INTERNAL_b425208c_4_k_cu_main6thrust24THRUST_300001_SM_1000_NS12placeholders2_9E:
	.zero		1
	.type		_ZN30_INTERNAL_b425208c_4_k_cu_main4cuda3std3__432_GLOBAL__N__b425208c_4_k_cu_main6ignoreE,@object
	.size		_ZN30_INTERNAL_b425208c_4_k_cu_main4cuda3std3__432_GLOBAL__N__b425208c_4_k_cu_main6ignoreE,(_ZN30_INTERNAL_b425208c_4_k_cu_main4cuda3std6ranges3__45__cpo4dataE - _ZN30_INTERNAL_b425208c_4_k_cu_main4cuda3std3__432_GLOBAL__N__b425208c_4_k_cu_main6ignoreE)
_ZN30_INTERNAL_b425208c_4_k_cu_main4cuda3std3__432_GLOBAL__N__b425208c_4_k_cu_main6ignoreE:
	.zero		1
	.type		_ZN30_INTERNAL_b425208c_4_k_cu_main4cuda3std6ranges3__45__cpo4dataE,@object
	.size		_ZN30_INTERNAL_b425208c_4_k_cu_main4cuda3std6ranges3__45__cpo4dataE,(_ZN30_INTERNAL_b425208c_4_k_cu_main6thrust24THRUST_300001_SM_1000_NS12placeholders2_1E - _ZN30_INTERNAL_b425208c_4_k_cu_main4cuda3std6ranges3__45__cpo4dataE)
_ZN30_INTERNAL_b425208c_4_k_cu_main4cuda3std6ranges3__45__cpo4dataE:
	.zero		1
	.type		_ZN30_INTERNAL_b425208c_4_k_cu_main6thrust24THRUST_300001_SM_1000_NS12placeholders2_1E,@object
	.size		_ZN30_INTERNAL_b425208c_4_k_cu_main6thrust24THRUST_300001_SM_1000_NS12placeholders2_1E,(_ZN30_INTERNAL_b425208c_4_k_cu_main4cuda3std3__45__cpo5beginE - _ZN30_INTERNAL_b425208c_4_k_cu_main6thrust24THRUST_300001_SM_1000_NS12placeholders2_1E)
_ZN30_INTERNAL_b425208c_4_k_cu_main6thrust24THRUST_300001_SM_1000_NS12placeholders2_1E:
	.zero		1
	.type		_ZN30_INTERNAL_b425208c_4_k_cu_main4cuda3std3__45__cpo5beginE,@object
	.size		_ZN30_INTERNAL_b425208c_4_k_cu_main4cuda3std3__45__cpo5beginE,(_ZN30_INTERNAL_b425208c_4_k_cu_main4cuda3std6ranges3__45__cpo5beginE - _ZN30_INTERNAL_b425208c_4_k_cu_main4cuda3std3__45__cpo5beginE)
_ZN30_INTERNAL_b425208c_4_k_cu_main4cuda3std3__45__cpo5beginE:
	.zero		1
	.type		_ZN30_INTERNAL_b425208c_4_k_cu_main4cuda3std6ranges3__45__cpo5beginE,@object
	.size		_ZN30_INTERNAL_b425208c_4_k_cu_main4cuda3std6ranges3__45__cpo5beginE,(_ZN30_INTERNAL_b425208c_4_k_cu_main6thrust24THRUST_300001_SM_1000_NS12placeholders2_5E - _ZN30_INTERNAL_b425208c_4_k_cu_main4cuda3std6ranges3__45__cpo5beginE)
_ZN30_INTERNAL_b425208c_4_k_cu_main4cuda3std6ranges3__45__cpo5beginE:
	.zero		1
	.type		_ZN30_INTERNAL_b425208c_4_k_cu_main6thrust24THRUST_300001_SM_1000_NS12placeholders2_5E,@object
	.size		_ZN30_INTERNAL_b425208c_4_k_cu_main6thrust24THRUST_300001_SM_1000_NS12placeholders2_5E,(_ZN30_INTERNAL_b425208c_4_k_cu_main4cuda3std3__45__cpo6rbeginE - _ZN30_INTERNAL_b425208c_4_k_cu_main6thrust24THRUST_300001_SM_1000_NS12placeholders2_5E)
_ZN30_INTERNAL_b425208c_4_k_cu_main6thrust24THRUST_300001_SM_1000_NS12placeholders2_5E:
	.zero		1
	.type		_ZN30_INTERNAL_b425208c_4_k_cu_main4cuda3std3__45__cpo6rbeginE,@object
	.size		_ZN30_INTERNAL_b425208c_4_k_cu_main4cuda3std3__45__cpo6rbeginE,(_ZN30_INTERNAL_b425208c_4_k_cu_main4cuda3std6ranges3__45__cpo7advanceE - _ZN30_INTERNAL_b425208c_4_k_cu_main4cuda3std3__45__cpo6rbeginE)
_ZN30_INTERNAL_b425208c_4_k_cu_main4cuda3std3__45__cpo6rbeginE:
	.zero		1
	.type		_ZN30_INTERNAL_b425208c_4_k_cu_main4cuda3std6ranges3__45__cpo7advanceE,@object
	.size		_ZN30_INTERNAL_b425208c_4_k_cu_main4cuda3std6ranges3__45__cpo7advanceE,(_ZN30_INTERNAL_b425208c_4_k_cu_main4cuda3std3__47nulloptE - _ZN30_INTERNAL_b425208c_4_k_cu_main4cuda3std6ranges3__45__cpo7advanceE)
_ZN30_INTERNAL_b425208c_4_k_cu_main4cuda3std6ranges3__45__cpo7advanceE:
	.zero		1
	.type		_ZN30_INTERNAL_b425208c_4_k_cu_main4cuda3std3__47nulloptE,@object
	.size		_ZN30_INTERNAL_b425208c_4_k_cu_main4cuda3std3__47nulloptE,(_ZN30_INTERNAL_b425208c_4_k_cu_main4cuda3std6ranges3__45__cpo8distanceE - _ZN30_INTERNAL_b425208c_4_k_cu_main4cuda3std3__47nulloptE)
_ZN30_INTERNAL_b425208c_4_k_cu_main4cuda3std3__47nulloptE:
	.zero		1
	.type		_ZN30_INTERNAL_b425208c_4_k_cu_main4cuda3std6ranges3__45__cpo8distanceE,@object
	.size		_ZN30_INTERNAL_b425208c_4_k_cu_main4cuda3std6ranges3__45__cpo8distanceE,(_ZN30_INTERNAL_b425208c_4_k_cu_main6thrust24THRUST_300001_SM_1000_NS12placeholders3_10E - _ZN30_INTERNAL_b425208c_4_k_cu_main4cuda3std6ranges3__45__cpo8distanceE)
_ZN30_INTERNAL_b425208c_4_k_cu_main4cuda3std6ranges3__45__cpo8distanceE:
	.zero		1
	.type		_ZN30_INTERNAL_b425208c_4_k_cu_main6thrust24THRUST_300001_SM_1000_NS12placeholders3_10E,@object
	.size		_ZN30_INTERNAL_b425208c_4_k_cu_main6thrust24THRUST_300001_SM_1000_NS12placeholders3_10E,(_ZN30_INTERNAL_b425208c_4_k_cu_main4cuda3std3__419piecewise_constructE - _ZN30_INTERNAL_b425208c_4_k_cu_main6thrust24THRUST_300001_SM_1000_NS12placeholders3_10E)
_ZN30_INTERNAL_b425208c_4_k_cu_main6thrust24THRUST_300001_SM_1000_NS12placeholders3_10E:
	.zero		1
	.type		_ZN30_INTERNAL_b425208c_4_k_cu_main4cuda3std3__419piecewise_constructE,@object
	.size		_ZN30_INTERNAL_b425208c_4_k_cu_main4cuda3std3__419piecewise_constructE,(_ZN30_INTERNAL_b425208c_4_k_cu_main4cuda3std6ranges3__45__cpo5cdataE - _ZN30_INTERNAL_b425208c_4_k_cu_main4cuda3std3__419piecewise_constructE)
_ZN30_INTERNAL_b425208c_4_k_cu_main4cuda3std3__419piecewise_constructE:
	.zero		1
	.type		_ZN30_INTERNAL_b425208c_4_k_cu_main4cuda3std6ranges3__45__cpo5cdataE,@object
	.size		_ZN30_INTERNAL_b425208c_4_k_cu_main4cuda3std6ranges3__45__cpo5cdataE,(_ZN30_INTERNAL_b425208c_4_k_cu_main6thrust24THRUST_300001_SM_1000_NS12placeholders2_2E - _ZN30_INTERNAL_b425208c_4_k_cu_main4cuda3std6ranges3__45__cpo5cdataE)
_ZN30_INTERNAL_b425208c_4_k_cu_main4cuda3std6ranges3__45__cpo5cdataE:
	.zero		1
	.type		_ZN30_INTERNAL_b425208c_4_k_cu_main6thrust24THRUST_300001_SM_1000_NS12placeholders2_2E,@object
	.size		_ZN30_INTERNAL_b425208c_4_k_cu_main6thrust24THRUST_300001_SM_1000_NS12placeholders2_2E,(_ZN30_INTERNAL_b425208c_4_k_cu_main4cuda3std3__45__cpo3endE - _ZN30_INTERNAL_b425208c_4_k_cu_main6thrust24THRUST_300001_SM_1000_NS12placeholders2_2E)
_ZN30_INTERNAL_b425208c_4_k_cu_main6thrust24THRUST_300001_SM_1000_NS12placeholders2_2E:
	.zero		1
	.type		_ZN30_INTERNAL_b425208c_4_k_cu_main4cuda3std3__45__cpo3endE,@object
	.size		_ZN30_INTERNAL_b425208c_4_k_cu_main4cuda3std3__45__cpo3endE,(_ZN30_INTERNAL_b425208c_4_k_cu_main4cuda3std6ranges3__45__cpo3endE - _ZN30_INTERNAL_b425208c_4_k_cu_main4cuda3std3__45__cpo3endE)
_ZN30_INTERNAL_b425208c_4_k_cu_main4cuda3std3__45__cpo3endE:
	.zero		1
	.type		_ZN30_INTERNAL_b425208c_4_k_cu_main4cuda3std6ranges3__45__cpo3endE,@object
	.size		_ZN30_INTERNAL_b425208c_4_k_cu_main4cuda3std6ranges3__45__cpo3endE,(_ZN30_INTERNAL_b425208c_4_k_cu_main6thrust24THRUST_300001_SM_1000_NS12placeholders2_6E - _ZN30_INTERNAL_b425208c_4_k_cu_main4cuda3std6ranges3__45__cpo3endE)
_ZN30_INTERNAL_b425208c_4_k_cu_main4cuda3std6ranges3__45__cpo3endE:
	.zero		1
	.type		_ZN30_INTERNAL_b425208c_4_k_cu_main6thrust24THRUST_300001_SM_1000_NS12placeholders2_6E,@object
	.size		_ZN30_INTERNAL_b425208c_4_k_cu_main6thrust24THRUST_300001_SM_1000_NS12placeholders2_6E,(_ZN30_INTERNAL_b425208c_4_k_cu_main4cuda3std3__45__cpo4rendE - _ZN30_INTERNAL_b425208c_4_k_cu_main6thrust24THRUST_300001_SM_1000_NS12placeholders2_6E)
_ZN30_INTERNAL_b425208c_4_k_cu_main6thrust24THRUST_300001_SM_1000_NS12placeholders2_6E:
	.zero		1
	.type		_ZN30_INTERNAL_b425208c_4_k_cu_main4cuda3std3__45__cpo4rendE,@object
	.size		_ZN30_INTERNAL_b425208c_4_k_cu_main4cuda3std3__45__cpo4rendE,(_ZN30_INTERNAL_b425208c_4_k_cu_main4cuda3std6ranges3__45__cpo9iter_swapE - _ZN30_INTERNAL_b425208c_4_k_cu_main4cuda3std3__45__cpo4rendE)
_ZN30_INTERNAL_b425208c_4_k_cu_main4cuda3std3__45__cpo4rendE:
	.zero		1
	.type		_ZN30_INTERNAL_b425208c_4_k_cu_main4cuda3std6ranges3__45__cpo9iter_swapE,@object
	.size		_ZN30_INTERNAL_b425208c_4_k_cu_main4cuda3std6ranges3__45__cpo9iter_swapE,(_ZN30_INTERNAL_b425208c_4_k_cu_main4cuda3std3__48unexpectE - _ZN30_INTERNAL_b425208c_4_k_cu_main4cuda3std6ranges3__45__cpo9iter_swapE)
_ZN30_INTERNAL_b425208c_4_k_cu_main4cuda3std6ranges3__45__cpo9iter_swapE:
	.zero		1
	.type		_ZN30_INTERNAL_b425208c_4_k_cu_main4cuda3std3__48unexpectE,@object
	.size		_ZN30_INTERNAL_b425208c_4_k_cu_main4cuda3std3__48unexpectE,(_ZN30_INTERNAL_b425208c_4_k_cu_main6thrust24THRUST_300001_SM_1000_NS8cuda_cub3parE - _ZN30_INTERNAL_b425208c_4_k_cu_main4cuda3std3__48unexpectE)
_ZN30_INTERNAL_b425208c_4_k_cu_main4cuda3std3__48unexpectE:
	.zero		1
	.type		_ZN30_INTERNAL_b425208c_4_k_cu_main6thrust24THRUST_300001_SM_1000_NS8cuda_cub3parE,@object
	.size		_ZN30_INTERNAL_b425208c_4_k_cu_main6thrust24THRUST_300001_SM_1000_NS8cuda_cub3parE,(_ZN30_INTERNAL_b425208c_4_k_cu_main6thrust24THRUST_300001_SM_1000_NS12placeholders2_4E - _ZN30_INTERNAL_b425208c_4_k_cu_main6thrust24THRUST_300001_SM_1000_NS8cuda_cub3parE)
_ZN30_INTERNAL_b425208c_4_k_cu_main6thrust24THRUST_300001_SM_1000_NS8cuda_cub3parE:
	.zero		1
	.type		_ZN30_INTERNAL_b425208c_4_k_cu_main6thrust24THRUST_300001_SM_1000_NS12placeholders2_4E,@object
	.size		_ZN30_INTERNAL_b425208c_4_k_cu_main6thrust24THRUST_300001_SM_1000_NS12placeholders2_4E,(_ZN30_INTERNAL_b425208c_4_k_cu_main4cuda3std3__45__cpo4cendE - _ZN30_INTERNAL_b425208c_4_k_cu_main6thrust24THRUST_300001_SM_1000_NS12placeholders2_4E)
_ZN30_INTERNAL_b425208c_4_k_cu_main6thrust24THRUST_300001_SM_1000_NS12placeholders2_4E:
	.zero		1
	.type		_ZN30_INTERNAL_b425208c_4_k_cu_main4cuda3std3__45__cpo4cendE,@object
	.size		_ZN30_INTERNAL_b425208c_4_k_cu_main4cuda3std3__45__cpo4cendE,(_ZN30_INTERNAL_b425208c_4_k_cu_main4cuda3std6ranges3__45__cpo4cendE - _ZN30_INTERNAL_b425208c_4_k_cu_main4cuda3std3__45__cpo4cendE)
_ZN30_INTERNAL_b425208c_4_k_cu_main4cuda3std3__45__cpo4cendE:
	.zero		1
	.type		_ZN30_INTERNAL_b425208c_4_k_cu_main4cuda3std6ranges3__45__cpo4cendE,@object
	.size		_ZN30_INTERNAL_b425208c_4_k_cu_main4cuda3std6ranges3__45__cpo4cendE,(_ZN30_INTERNAL_b425208c_4_k_cu_main4cuda3std3__420unreachable_sentinelE - _ZN30_INTERNAL_b425208c_4_k_cu_main4cuda3std6ranges3__45__cpo4cendE)
_ZN30_INTERNAL_b425208c_4_k_cu_main4cuda3std6ranges3__45__cpo4cendE:
	.zero		1
	.type		_ZN30_INTERNAL_b425208c_4_k_cu_main4cuda3std3__420unreachable_sentinelE,@object
	.size		_ZN30_INTERNAL_b425208c_4_k_cu_main4cuda3std3__420unreachable_sentinelE,(_ZN30_INTERNAL_b425208c_4_k_cu_main4cuda3std6ranges3__45__cpo5ssizeE - _ZN30_INTERNAL_b425208c_4_k_cu_main4cuda3std3__420unreachable_sentinelE)
_ZN30_INTERNAL_b425208c_4_k_cu_main4cuda3std3__420unreachable_sentinelE:
	.zero		1
	.type		_ZN30_INTERNAL_b425208c_4_k_cu_main4cuda3std6ranges3__45__cpo5ssizeE,@object
	.size		_ZN30_INTERNAL_b425208c_4_k_cu_main4cuda3std6ranges3__45__cpo5ssizeE,(_ZN30_INTERNAL_b425208c_4_k_cu_main6thrust24THRUST_300001_SM_1000_NS12placeholders2_8E - _ZN30_INTERNAL_b425208c_4_k_cu_main4cuda3std6ranges3__45__cpo5ssizeE)
_ZN30_INTERNAL_b425208c_4_k_cu_main4cuda3std6ranges3__45__cpo5ssizeE:
	.zero		1
	.type		_ZN30_INTERNAL_b425208c_4_k_cu_main6thrust24THRUST_300001_SM_1000_NS12placeholders2_8E,@object
	.size		_ZN30_INTERNAL_b425208c_4_k_cu_main6thrust24THRUST_300001_SM_1000_NS12placeholders2_8E,(_ZN30_INTERNAL_b425208c_4_k_cu_main4cuda3std3__45__cpo5crendE - _ZN30_INTERNAL_b425208c_4_k_cu_main6thrust24THRUST_300001_SM_1000_NS12placeholders2_8E)
_ZN30_INTERNAL_b425208c_4_k_cu_main6thrust24THRUST_300001_SM_1000_NS12placeholders2_8E:
	.zero		1
	.type		_ZN30_INTERNAL_b425208c_4_k_cu_main4cuda3std3__45__cpo5crendE,@object
	.size		_ZN30_INTERNAL_b425208c_4_k_cu_main4cuda3std3__45__cpo5crendE,(_ZN30_INTERNAL_b425208c_4_k_cu_main4cuda3std6ranges3__45__cpo4prevE - _ZN30_INTERNAL_b425208c_4_k_cu_main4cuda3std3__45__cpo5crendE)
_ZN30_INTERNAL_b425208c_4_k_cu_main4cuda3std3__45__cpo5crendE:
	.zero		1
	.type		_ZN30_INTERNAL_b425208c_4_k_cu_main4cuda3std6ranges3__45__cpo4prevE,@object
	.size		_ZN30_INTERNAL_b425208c_4_k_cu_main4cuda3std6ranges3__45__cpo4prevE,(_ZN30_INTERNAL_b425208c_4_k_cu_main4cuda3std6ranges3__45__cpo9iter_moveE - _ZN30_INTERNAL_b425208c_4_k_cu_main4cuda3std6ranges3__45__cpo4prevE)
_ZN30_INTERNAL_b425208c_4_k_cu_main4cuda3std6ranges3__45__cpo4prevE:
	.zero		1
	.type		_ZN30_INTERNAL_b425208c_4_k_cu_main4cuda3std6ranges3__45__cpo9iter_moveE,@object
	.size		_ZN30_INTERNAL_b425208c_4_k_cu_main4cuda3std6ranges3__45__cpo9iter_moveE,(_ZN30_INTERNAL_b425208c_4_k_cu_main6thrust24THRUST_300001_SM_1000_NS6system6detail10sequential3seqE - _ZN30_INTERNAL_b425208c_4_k_cu_main4cuda3std6ranges3__45__cpo9iter_moveE)
_ZN30_INTERNAL_b425208c_4_k_cu_main4cuda3std6ranges3__45__cpo9iter_moveE:
	.zero		1
	.type		_ZN30_INTERNAL_b425208c_4_k_cu_main6thrust24THRUST_300001_SM_1000_NS6system6detail10sequential3seqE,@object
	.size		_ZN30_INTERNAL_b425208c_4_k_cu_main6thrust24THRUST_300001_SM_1000_NS6system6detail10sequential3seqE,(.L_31 - _ZN30_INTERNAL_b425208c_4_k_cu_main6thrust24THRUST_300001_SM_1000_NS6system6detail10sequential3seqE)
_ZN30_INTERNAL_b425208c_4_k_cu_main6thrust24THRUST_300001_SM_1000_NS6system6detail10sequential3seqE:
	.zero		1
.L_31:


//--------------------- .nv.constant0._ZN3cub18CUB_300001_SM_10006detail8for_each13static_kernelINS2_12policy_hub_t12policy_500_tElNS2_12op_wrapper_tIl14vectorScaleAddN6thrust24THRUST_300001_SM_1000_NS12zip_iteratorIN4cuda3std3__45tupleIJNS9_6detail15normal_iteratorINS9_10device_ptrIfEEEESJ_SJ_EEEEEEEEEvT0_T1_ --------------------------
	.section	.nv.constant0._ZN3cub18CUB_300001_SM_10006detail8for_each13static_kernelINS2_12policy_hub_t12policy_500_tElNS2_12op_wrapper_tIl14vectorScaleAddN6thrust24THRUST_300001_SM_1000_NS12zip_iteratorIN4cuda3std3__45tupleIJNS9_6detail15normal_iteratorINS9_10device_ptrIfEEEESJ_SJ_EEEEEEEEEvT0_T1_,"a",@progbits
	.sectionflags	@""
	.align	4
.nv.constant0._ZN3cub18CUB_300001_SM_10006detail8for_each13static_kernelINS2_12policy_hub_t12policy_500_tElNS2_12op_wrapper_tIl14vectorScaleAddN6thrust24THRUST_300001_SM_1000_NS12zip_iteratorIN4cuda3std3__45tupleIJNS9_6detail15normal_iteratorINS9_10device_ptrIfEEEESJ_SJ_EEEEEEEEEvT0_T1_:
	.zero		936


//--------------------- .nv.constant0._ZN3cub18CUB_300001_SM_10006detail8for_each13static_kernelINS2_12policy_hub_t12policy_500_tEmN6thrust24THRUST_300001_SM_1000_NS8cuda_cub20__uninitialized_fill7functorINS7_10device_ptrIfEEfEEEEvT0_T1_ --------------------------
	.section	.nv.constant0._ZN3cub18CUB_300001_SM_10006detail8for_each13static_kernelINS2_12policy_hub_t12policy_500_tEmN6thrust24THRUST_300001_SM_1000_NS8cuda_cub20__uninitialized_fill7functorINS7_10device_ptrIfEEfEEEEvT0_T1_,"a",@progbits
	.sectionflags	@""
	.align	4
.nv.constant0._ZN3cub18CUB_300001_SM_10006detail8for_each13static_kernelINS2_12policy_hub_t12policy_500_tEmN6thrust24THRUST_300001_SM_1000_NS8cuda_cub20__uninitialized_fill7functorINS7_10device_ptrIfEEfEEEEvT0_T1_:
	.zero		920


//--------------------- .nv.constant0._ZN3cub18CUB_300001_SM_10006detail11EmptyKernelIvEEvv --------------------------
	.section	.nv.constant0._ZN3cub18CUB_300001_SM_10006detail11EmptyKernelIvEEvv,"a",@progbits
	.sectionflags	@""
	.align	4
.nv.constant0._ZN3cub18CUB_300001_SM_10006detail11EmptyKernelIvEEvv:
	.zero		896


//--------------------- SYMBOLS --------------------------

	.type		.nv.reservedSmem.offset0,@object
	.size		.nv.reservedSmem.offset0,0x4
